//
// Generated by NVIDIA NVVM Compiler
//
// Compiler Build ID: CL-36424714
// Cuda compilation tools, release 13.0, V13.0.88
// Based on NVVM 20.0.0
//

.version 9.0
.target sm_100
.address_size 64

	// .globl	_Z6tsp_goPiiiS_S_S_
.extern .func  (.param .b32 func_retval0) vprintf
(
	.param .b64 vprintf_param_0,
	.param .b64 vprintf_param_1
)
;
.extern .func  (.param .b64 func_retval0) malloc
(
	.param .b64 malloc_param_0
)
;
.extern .func free
(
	.param .b64 free_param_0
)
;
.global .align 1 .b8 $str$3[2] = {10};
.global .align 1 .b8 $str$6[8] = {37, 50, 100, 47, 37, 50, 100};
.global .align 1 .b8 $str$7[4] = {32, 37, 100};
.global .align 1 .b8 $str$8[10] = {76, 105, 115, 116, 32, 102, 117, 108, 108};
.global .align 1 .b8 $str$9[18] = {73, 110, 118, 97, 108, 105, 100, 32, 105, 110, 100, 101, 120, 32, 37, 100, 10};

.visible .entry _Z6tsp_goPiiiS_S_S_(
	.param .u64 .ptr .align 1 _Z6tsp_goPiiiS_S_S__param_0,
	.param .u32 _Z6tsp_goPiiiS_S_S__param_1,
	.param .u32 _Z6tsp_goPiiiS_S_S__param_2,
	.param .u64 .ptr .align 1 _Z6tsp_goPiiiS_S_S__param_3,
	.param .u64 .ptr .align 1 _Z6tsp_goPiiiS_S_S__param_4,
	.param .u64 .ptr .align 1 _Z6tsp_goPiiiS_S_S__param_5
)
{
	.local .align 8 .b8 	__local_depot0[24];
	.reg .b64 	%SP;
	.reg .b64 	%SPL;
	.reg .pred 	%p<84>;
	.reg .b32 	%r<425>;
	.reg .b64 	%rd<373>;

	mov.u64 	%SPL, __local_depot0;
	cvta.local.u64 	%SP, %SPL;
	ld.param.u32 	%r123, [_Z6tsp_goPiiiS_S_S__param_1];
	ld.param.u32 	%r124, [_Z6tsp_goPiiiS_S_S__param_2];
	ld.param.u64 	%rd57, [_Z6tsp_goPiiiS_S_S__param_3];
	ld.param.u64 	%rd54, [_Z6tsp_goPiiiS_S_S__param_4];
	cvta.to.global.u64 	%rd1, %rd57;
	add.u64 	%rd2, %SPL, 0;
	add.u64 	%rd3, %SPL, 0;
	add.u64 	%rd4, %SPL, 0;
	add.u64 	%rd5, %SPL, 0;
	add.u64 	%rd6, %SPL, 0;
	add.u64 	%rd7, %SPL, 0;
	add.u64 	%rd8, %SPL, 0;
	setp.lt.s32 	%p1, %r123, 1;
	mov.b64 	%rd362, 0;
	@%p1 bra 	$L__BB0_7;
	add.s32 	%r126, %r123, -1;
	and.b32  	%r1, %r123, 3;
	setp.lt.u32 	%p2, %r126, 3;
	mov.b64 	%rd362, 1;
	mov.b32 	%r372, 1;
	@%p2 bra 	$L__BB0_4;
	and.b32  	%r2, %r123, 2147483644;
	mov.b64 	%rd362, 1;
	mov.b32 	%r372, 1;
$L__BB0_3:
	cvt.u64.u32 	%rd68, %r372;
	mul.lo.s64 	%rd69, %rd362, %rd68;
	add.s32 	%r128, %r372, 1;
	cvt.u64.u32 	%rd70, %r128;
	mul.lo.s64 	%rd71, %rd69, %rd70;
	add.s32 	%r129, %r372, 2;
	cvt.u64.u32 	%rd72, %r129;
	mul.lo.s64 	%rd73, %rd71, %rd72;
	add.s32 	%r130, %r372, 3;
	cvt.u64.u32 	%rd74, %r130;
	mul.lo.s64 	%rd362, %rd73, %rd74;
	add.s32 	%r372, %r372, 4;
	setp.ne.s32 	%p3, %r130, %r2;
	@%p3 bra 	$L__BB0_3;
$L__BB0_4:
	setp.eq.s32 	%p4, %r1, 0;
	@%p4 bra 	$L__BB0_7;
	mov.b32 	%r374, 0;
$L__BB0_6:
	.pragma "nounroll";
	cvt.u64.u32 	%rd75, %r372;
	mul.lo.s64 	%rd362, %rd362, %rd75;
	add.s32 	%r372, %r372, 1;
	add.s32 	%r374, %r374, 1;
	setp.ne.s32 	%p5, %r374, %r1;
	@%p5 bra 	$L__BB0_6;
$L__BB0_7:
	cvt.s64.s32 	%rd16, %r124;
	or.b64  	%rd76, %rd362, %rd16;
	and.b64  	%rd77, %rd76, -4294967296;
	setp.ne.s64 	%p6, %rd77, 0;
	@%p6 bra 	$L__BB0_9;
	cvt.u32.u64 	%r132, %rd16;
	cvt.u32.u64 	%r133, %rd362;
	div.u32 	%r134, %r133, %r132;
	cvt.u64.u32 	%rd363, %r134;
	bra.uni 	$L__BB0_10;
$L__BB0_9:
	div.s64 	%rd363, %rd362, %rd16;
$L__BB0_10:
	mov.u32 	%r135, %tid.x;
	cvt.u64.u32 	%rd20, %r135;
	mul.lo.s64 	%rd371, %rd363, %rd20;
	add.s32 	%r136, %r135, 1;
	cvt.u64.u32 	%rd78, %r136;
	mul.lo.s64 	%rd22, %rd363, %rd78;
	bar.sync 	0;
	{ // callseq 0, 0
	.param .b64 param0;
	st.param.b64 	[param0], 16;
	.param .b64 retval0;
	call.uni (retval0), 
	malloc, 
	(
	param0
	);
	ld.param.b64 	%rd79, [retval0];
	} // callseq 0
	mul.wide.s32 	%rd24, %r123, 4;
	{ // callseq 1, 0
	.param .b64 param0;
	st.param.b64 	[param0], %rd24;
	.param .b64 retval0;
	call.uni (retval0), 
	malloc, 
	(
	param0
	);
	ld.param.b64 	%rd80, [retval0];
	} // callseq 1
	st.u64 	[%rd79], %rd80;
	mov.b32 	%r11, 0;
	st.v2.u32 	[%rd79+8], {%r123, %r11};
	setp.lt.s32 	%p7, %r123, 1;
	@%p7 bra 	$L__BB0_18;
	mov.b32 	%r375, 0;
$L__BB0_12:
	ld.v2.u32 	{%r138, %r377}, [%rd79+8];
	setp.lt.s32 	%p8, %r377, %r138;
	@%p8 bra 	$L__BB0_17;
	mov.u64 	%rd82, $str$8;
	cvta.global.u64 	%rd83, %rd82;
	{ // callseq 2, 0
	.param .b64 param0;
	st.param.b64 	[param0], %rd83;
	.param .b64 param1;
	st.param.b64 	[param1], 0;
	.param .b32 retval0;
	call.uni (retval0), 
	vprintf, 
	(
	param0, 
	param1
	);
	ld.param.b32 	%r139, [retval0];
	} // callseq 2
	ld.v2.u32 	{%r141, %r142}, [%rd79+8];
	st.local.v2.u32 	[%rd8], {%r142, %r141};
	mov.u64 	%rd84, $str$6;
	cvta.global.u64 	%rd85, %rd84;
	add.u64 	%rd86, %SP, 0;
	{ // callseq 3, 0
	.param .b64 param0;
	st.param.b64 	[param0], %rd85;
	.param .b64 param1;
	st.param.b64 	[param1], %rd86;
	.param .b32 retval0;
	call.uni (retval0), 
	vprintf, 
	(
	param0, 
	param1
	);
	ld.param.b32 	%r143, [retval0];
	} // callseq 3
	ld.u32 	%r145, [%rd79+12];
	setp.lt.s32 	%p9, %r145, 1;
	@%p9 bra 	$L__BB0_16;
	mov.b32 	%r376, 0;
$L__BB0_15:
	ld.u64 	%rd87, [%rd79];
	mul.wide.u32 	%rd88, %r376, 4;
	add.s64 	%rd89, %rd87, %rd88;
	ld.u32 	%r147, [%rd89];
	st.local.u32 	[%rd8], %r147;
	mov.u64 	%rd90, $str$7;
	cvta.global.u64 	%rd91, %rd90;
	add.u64 	%rd92, %SP, 0;
	{ // callseq 4, 0
	.param .b64 param0;
	st.param.b64 	[param0], %rd91;
	.param .b64 param1;
	st.param.b64 	[param1], %rd92;
	.param .b32 retval0;
	call.uni (retval0), 
	vprintf, 
	(
	param0, 
	param1
	);
	ld.param.b32 	%r148, [retval0];
	} // callseq 4
	add.s32 	%r376, %r376, 1;
	ld.u32 	%r150, [%rd79+12];
	setp.lt.s32 	%p10, %r376, %r150;
	@%p10 bra 	$L__BB0_15;
$L__BB0_16:
	mov.u64 	%rd93, $str$3;
	cvta.global.u64 	%rd94, %rd93;
	{ // callseq 5, 0
	.param .b64 param0;
	st.param.b64 	[param0], %rd94;
	.param .b64 param1;
	st.param.b64 	[param1], 0;
	.param .b32 retval0;
	call.uni (retval0), 
	vprintf, 
	(
	param0, 
	param1
	);
	ld.param.b32 	%r151, [retval0];
	} // callseq 5
	ld.u32 	%r377, [%rd79+12];
$L__BB0_17:
	ld.u64 	%rd95, [%rd79];
	add.s32 	%r153, %r377, 1;
	st.u32 	[%rd79+12], %r153;
	mul.wide.s32 	%rd96, %r377, 4;
	add.s64 	%rd97, %rd95, %rd96;
	st.u32 	[%rd97], %r375;
	add.s32 	%r375, %r375, 1;
	setp.ne.s32 	%p11, %r375, %r123;
	@%p11 bra 	$L__BB0_12;
$L__BB0_18:
	{ // callseq 6, 0
	.param .b64 param0;
	st.param.b64 	[param0], 16;
	.param .b64 retval0;
	call.uni (retval0), 
	malloc, 
	(
	param0
	);
	ld.param.b64 	%rd98, [retval0];
	} // callseq 6
	{ // callseq 7, 0
	.param .b64 param0;
	st.param.b64 	[param0], %rd24;
	.param .b64 retval0;
	call.uni (retval0), 
	malloc, 
	(
	param0
	);
	ld.param.b64 	%rd99, [retval0];
	} // callseq 7
	st.u64 	[%rd98], %rd99;
	mov.b32 	%r154, 0;
	st.v2.u32 	[%rd98+8], {%r123, %r154};
	setp.gt.s32 	%p12, %r123, 1;
	@%p12 bra 	$L__BB0_20;
	ld.u32 	%r390, [%rd79+12];
	bra.uni 	$L__BB0_51;
$L__BB0_20:
	add.s32 	%r20, %r123, -2;
	cvt.s64.s32 	%rd364, %rd371;
	mov.b32 	%r378, 1;
	mov.b32 	%r379, 0;
$L__BB0_21:
	mov.u32 	%r22, %r378;
	not.b32 	%r158, %r379;
	add.s32 	%r23, %r123, %r158;
	sub.s32 	%r159, %r20, %r379;
	and.b32  	%r24, %r23, 3;
	setp.lt.u32 	%p13, %r159, 3;
	mov.b64 	%rd368, 1;
	mov.b32 	%r381, 1;
	@%p13 bra 	$L__BB0_24;
	and.b32  	%r25, %r23, -4;
	mov.b64 	%rd368, 1;
	mov.b32 	%r381, 1;
$L__BB0_23:
	cvt.u64.u32 	%rd104, %r381;
	mul.lo.s64 	%rd105, %rd368, %rd104;
	add.s32 	%r161, %r381, 1;
	cvt.u64.u32 	%rd106, %r161;
	mul.lo.s64 	%rd107, %rd105, %rd106;
	add.s32 	%r162, %r381, 2;
	cvt.u64.u32 	%rd108, %r162;
	mul.lo.s64 	%rd109, %rd107, %rd108;
	add.s32 	%r163, %r381, 3;
	cvt.u64.u32 	%rd110, %r163;
	mul.lo.s64 	%rd368, %rd109, %rd110;
	add.s32 	%r381, %r381, 4;
	setp.ne.s32 	%p14, %r163, %r25;
	@%p14 bra 	$L__BB0_23;
$L__BB0_24:
	setp.eq.s32 	%p15, %r24, 0;
	@%p15 bra 	$L__BB0_28;
	cvt.u64.u32 	%rd111, %r381;
	mul.lo.s64 	%rd368, %rd368, %rd111;
	setp.eq.s32 	%p16, %r24, 1;
	@%p16 bra 	$L__BB0_28;
	add.s32 	%r164, %r381, 1;
	cvt.u64.u32 	%rd112, %r164;
	mul.lo.s64 	%rd368, %rd368, %rd112;
	setp.eq.s32 	%p17, %r24, 2;
	@%p17 bra 	$L__BB0_28;
	add.s32 	%r165, %r381, 2;
	cvt.u64.u32 	%rd113, %r165;
	mul.lo.s64 	%rd368, %rd368, %rd113;
$L__BB0_28:
	or.b64  	%rd114, %rd364, %rd368;
	and.b64  	%rd115, %rd114, -4294967296;
	setp.ne.s64 	%p18, %rd115, 0;
	@%p18 bra 	$L__BB0_30;
	cvt.u32.u64 	%r166, %rd368;
	cvt.u32.u64 	%r167, %rd364;
	div.u32 	%r168, %r167, %r166;
	mul.lo.s32 	%r169, %r168, %r166;
	sub.s32 	%r170, %r167, %r169;
	cvt.u64.u32 	%rd369, %r168;
	cvt.u64.u32 	%rd364, %r170;
	bra.uni 	$L__BB0_31;
$L__BB0_30:
	div.s64 	%rd369, %rd364, %rd368;
	mul.lo.s64 	%rd116, %rd369, %rd368;
	sub.s64 	%rd364, %rd364, %rd116;
$L__BB0_31:
	cvt.u32.u64 	%r387, %rd369;
	setp.lt.s32 	%p19, %r387, 0;
	@%p19 bra 	$L__BB0_33;
	ld.u32 	%r171, [%rd79+12];
	setp.gt.s32 	%p20, %r171, %r387;
	@%p20 bra 	$L__BB0_37;
$L__BB0_33:
	add.u64 	%rd117, %SP, 16;
	add.u64 	%rd118, %SPL, 16;
	st.local.u32 	[%rd118], %r387;
	mov.u64 	%rd119, $str$9;
	cvta.global.u64 	%rd120, %rd119;
	{ // callseq 8, 0
	.param .b64 param0;
	st.param.b64 	[param0], %rd120;
	.param .b64 param1;
	st.param.b64 	[param1], %rd117;
	.param .b32 retval0;
	call.uni (retval0), 
	vprintf, 
	(
	param0, 
	param1
	);
	ld.param.b32 	%r172, [retval0];
	} // callseq 8
	ld.v2.u32 	{%r174, %r175}, [%rd79+8];
	st.local.v2.u32 	[%rd7], {%r175, %r174};
	mov.u64 	%rd121, $str$6;
	cvta.global.u64 	%rd122, %rd121;
	add.u64 	%rd123, %SP, 0;
	{ // callseq 9, 0
	.param .b64 param0;
	st.param.b64 	[param0], %rd122;
	.param .b64 param1;
	st.param.b64 	[param1], %rd123;
	.param .b32 retval0;
	call.uni (retval0), 
	vprintf, 
	(
	param0, 
	param1
	);
	ld.param.b32 	%r176, [retval0];
	} // callseq 9
	ld.u32 	%r178, [%rd79+12];
	setp.lt.s32 	%p21, %r178, 1;
	@%p21 bra 	$L__BB0_36;
	mov.b32 	%r382, 0;
$L__BB0_35:
	ld.u64 	%rd124, [%rd79];
	mul.wide.u32 	%rd125, %r382, 4;
	add.s64 	%rd126, %rd124, %rd125;
	ld.u32 	%r180, [%rd126];
	st.local.u32 	[%rd7], %r180;
	mov.u64 	%rd127, $str$7;
	cvta.global.u64 	%rd128, %rd127;
	add.u64 	%rd129, %SP, 0;
	{ // callseq 10, 0
	.param .b64 param0;
	st.param.b64 	[param0], %rd128;
	.param .b64 param1;
	st.param.b64 	[param1], %rd129;
	.param .b32 retval0;
	call.uni (retval0), 
	vprintf, 
	(
	param0, 
	param1
	);
	ld.param.b32 	%r181, [retval0];
	} // callseq 10
	add.s32 	%r382, %r382, 1;
	ld.u32 	%r183, [%rd79+12];
	setp.lt.s32 	%p22, %r382, %r183;
	@%p22 bra 	$L__BB0_35;
$L__BB0_36:
	mov.u64 	%rd130, $str$3;
	cvta.global.u64 	%rd131, %rd130;
	{ // callseq 11, 0
	.param .b64 param0;
	st.param.b64 	[param0], %rd131;
	.param .b64 param1;
	st.param.b64 	[param1], 0;
	.param .b32 retval0;
	call.uni (retval0), 
	vprintf, 
	(
	param0, 
	param1
	);
	ld.param.b32 	%r184, [retval0];
	} // callseq 11
$L__BB0_37:
	ld.u64 	%rd132, [%rd79];
	shl.b64 	%rd133, %rd369, 32;
	shr.s64 	%rd134, %rd133, 30;
	add.s64 	%rd135, %rd132, %rd134;
	ld.u32 	%r32, [%rd135];
	ld.v2.u32 	{%r186, %r384}, [%rd98+8];
	setp.lt.s32 	%p23, %r384, %r186;
	@%p23 bra 	$L__BB0_42;
	mov.u64 	%rd136, $str$8;
	cvta.global.u64 	%rd137, %rd136;
	{ // callseq 12, 0
	.param .b64 param0;
	st.param.b64 	[param0], %rd137;
	.param .b64 param1;
	st.param.b64 	[param1], 0;
	.param .b32 retval0;
	call.uni (retval0), 
	vprintf, 
	(
	param0, 
	param1
	);
	ld.param.b32 	%r187, [retval0];
	} // callseq 12
	ld.v2.u32 	{%r189, %r190}, [%rd98+8];
	st.local.v2.u32 	[%rd6], {%r190, %r189};
	mov.u64 	%rd138, $str$6;
	cvta.global.u64 	%rd139, %rd138;
	add.u64 	%rd140, %SP, 0;
	{ // callseq 13, 0
	.param .b64 param0;
	st.param.b64 	[param0], %rd139;
	.param .b64 param1;
	st.param.b64 	[param1], %rd140;
	.param .b32 retval0;
	call.uni (retval0), 
	vprintf, 
	(
	param0, 
	param1
	);
	ld.param.b32 	%r191, [retval0];
	} // callseq 13
	ld.u32 	%r193, [%rd98+12];
	setp.lt.s32 	%p24, %r193, 1;
	@%p24 bra 	$L__BB0_41;
	mov.b32 	%r383, 0;
$L__BB0_40:
	ld.u64 	%rd141, [%rd98];
	mul.wide.u32 	%rd142, %r383, 4;
	add.s64 	%rd143, %rd141, %rd142;
	ld.u32 	%r195, [%rd143];
	st.local.u32 	[%rd6], %r195;
	mov.u64 	%rd144, $str$7;
	cvta.global.u64 	%rd145, %rd144;
	add.u64 	%rd146, %SP, 0;
	{ // callseq 14, 0
	.param .b64 param0;
	st.param.b64 	[param0], %rd145;
	.param .b64 param1;
	st.param.b64 	[param1], %rd146;
	.param .b32 retval0;
	call.uni (retval0), 
	vprintf, 
	(
	param0, 
	param1
	);
	ld.param.b32 	%r196, [retval0];
	} // callseq 14
	add.s32 	%r383, %r383, 1;
	ld.u32 	%r198, [%rd98+12];
	setp.lt.s32 	%p25, %r383, %r198;
	@%p25 bra 	$L__BB0_40;
$L__BB0_41:
	mov.u64 	%rd147, $str$3;
	cvta.global.u64 	%rd148, %rd147;
	{ // callseq 15, 0
	.param .b64 param0;
	st.param.b64 	[param0], %rd148;
	.param .b64 param1;
	st.param.b64 	[param1], 0;
	.param .b32 retval0;
	call.uni (retval0), 
	vprintf, 
	(
	param0, 
	param1
	);
	ld.param.b32 	%r199, [retval0];
	} // callseq 15
	ld.u32 	%r384, [%rd98+12];
$L__BB0_42:
	ld.u64 	%rd149, [%rd98];
	add.s32 	%r201, %r384, 1;
	st.u32 	[%rd98+12], %r201;
	mul.wide.s32 	%rd150, %r384, 4;
	add.s64 	%rd151, %rd149, %rd150;
	st.u32 	[%rd151], %r32;
	@%p19 bra 	$L__BB0_44;
	ld.u32 	%r388, [%rd79+12];
	setp.gt.s32 	%p27, %r388, %r387;
	@%p27 bra 	$L__BB0_48;
$L__BB0_44:
	add.u64 	%rd152, %SP, 16;
	add.u64 	%rd153, %SPL, 16;
	st.local.u32 	[%rd153], %r387;
	mov.u64 	%rd154, $str$9;
	cvta.global.u64 	%rd155, %rd154;
	{ // callseq 16, 0
	.param .b64 param0;
	st.param.b64 	[param0], %rd155;
	.param .b64 param1;
	st.param.b64 	[param1], %rd152;
	.param .b32 retval0;
	call.uni (retval0), 
	vprintf, 
	(
	param0, 
	param1
	);
	ld.param.b32 	%r202, [retval0];
	} // callseq 16
	ld.v2.u32 	{%r204, %r205}, [%rd79+8];
	st.local.v2.u32 	[%rd5], {%r205, %r204};
	mov.u64 	%rd156, $str$6;
	cvta.global.u64 	%rd157, %rd156;
	add.u64 	%rd158, %SP, 0;
	{ // callseq 17, 0
	.param .b64 param0;
	st.param.b64 	[param0], %rd157;
	.param .b64 param1;
	st.param.b64 	[param1], %rd158;
	.param .b32 retval0;
	call.uni (retval0), 
	vprintf, 
	(
	param0, 
	param1
	);
	ld.param.b32 	%r206, [retval0];
	} // callseq 17
	ld.u32 	%r208, [%rd79+12];
	setp.lt.s32 	%p28, %r208, 1;
	@%p28 bra 	$L__BB0_47;
	mov.b32 	%r385, 0;
$L__BB0_46:
	ld.u64 	%rd159, [%rd79];
	mul.wide.u32 	%rd160, %r385, 4;
	add.s64 	%rd161, %rd159, %rd160;
	ld.u32 	%r210, [%rd161];
	st.local.u32 	[%rd5], %r210;
	mov.u64 	%rd162, $str$7;
	cvta.global.u64 	%rd163, %rd162;
	add.u64 	%rd164, %SP, 0;
	{ // callseq 18, 0
	.param .b64 param0;
	st.param.b64 	[param0], %rd163;
	.param .b64 param1;
	st.param.b64 	[param1], %rd164;
	.param .b32 retval0;
	call.uni (retval0), 
	vprintf, 
	(
	param0, 
	param1
	);
	ld.param.b32 	%r211, [retval0];
	} // callseq 18
	add.s32 	%r385, %r385, 1;
	ld.u32 	%r213, [%rd79+12];
	setp.lt.s32 	%p29, %r385, %r213;
	@%p29 bra 	$L__BB0_46;
$L__BB0_47:
	mov.u64 	%rd165, $str$3;
	cvta.global.u64 	%rd166, %rd165;
	{ // callseq 19, 0
	.param .b64 param0;
	st.param.b64 	[param0], %rd166;
	.param .b64 param1;
	st.param.b64 	[param1], 0;
	.param .b32 retval0;
	call.uni (retval0), 
	vprintf, 
	(
	param0, 
	param1
	);
	ld.param.b32 	%r214, [retval0];
	} // callseq 19
	ld.u32 	%r388, [%rd79+12];
$L__BB0_48:
	add.s32 	%r216, %r388, -1;
	setp.le.s32 	%p30, %r216, %r387;
	@%p30 bra 	$L__BB0_50;
$L__BB0_49:
	ld.u64 	%rd167, [%rd79];
	add.s32 	%r44, %r387, 1;
	mul.wide.s32 	%rd168, %r387, 4;
	add.s64 	%rd169, %rd167, %rd168;
	ld.u32 	%r217, [%rd169+4];
	st.u32 	[%rd169], %r217;
	ld.u32 	%r388, [%rd79+12];
	add.s32 	%r218, %r388, -1;
	setp.lt.s32 	%p31, %r44, %r218;
	mov.u32 	%r387, %r44;
	@%p31 bra 	$L__BB0_49;
$L__BB0_50:
	add.s32 	%r390, %r388, -1;
	st.u32 	[%rd79+12], %r390;
	setp.ne.s64 	%p32, %rd364, 0;
	add.s32 	%r378, %r22, 1;
	setp.lt.s32 	%p33, %r378, %r123;
	and.pred  	%p34, %p32, %p33;
	mov.u32 	%r379, %r22;
	@%p34 bra 	$L__BB0_21;
$L__BB0_51:
	setp.lt.s32 	%p35, %r390, 1;
	@%p35 bra 	$L__BB0_64;
	add.u64 	%rd42, %SPL, 8;
	mov.b32 	%r391, 0;
	mov.u64 	%rd188, $str$8;
	mov.u64 	%rd190, $str$6;
	add.u64 	%rd192, %SP, 0;
	mov.u64 	%rd196, $str$7;
	mov.u64 	%rd199, $str$3;
$L__BB0_53:
	setp.lt.s32 	%p36, %r391, %r390;
	@%p36 bra 	$L__BB0_58;
	st.local.u32 	[%rd42], %r391;
	mov.u64 	%rd171, $str$9;
	cvta.global.u64 	%rd172, %rd171;
	add.u64 	%rd173, %SP, 8;
	{ // callseq 20, 0
	.param .b64 param0;
	st.param.b64 	[param0], %rd172;
	.param .b64 param1;
	st.param.b64 	[param1], %rd173;
	.param .b32 retval0;
	call.uni (retval0), 
	vprintf, 
	(
	param0, 
	param1
	);
	ld.param.b32 	%r220, [retval0];
	} // callseq 20
	ld.v2.u32 	{%r222, %r223}, [%rd79+8];
	st.local.v2.u32 	[%rd4], {%r223, %r222};
	mov.u64 	%rd174, $str$6;
	cvta.global.u64 	%rd175, %rd174;
	add.u64 	%rd176, %SP, 0;
	{ // callseq 21, 0
	.param .b64 param0;
	st.param.b64 	[param0], %rd175;
	.param .b64 param1;
	st.param.b64 	[param1], %rd176;
	.param .b32 retval0;
	call.uni (retval0), 
	vprintf, 
	(
	param0, 
	param1
	);
	ld.param.b32 	%r224, [retval0];
	} // callseq 21
	ld.u32 	%r226, [%rd79+12];
	setp.lt.s32 	%p37, %r226, 1;
	@%p37 bra 	$L__BB0_57;
	mov.b32 	%r392, 0;
$L__BB0_56:
	ld.u64 	%rd177, [%rd79];
	mul.wide.u32 	%rd178, %r392, 4;
	add.s64 	%rd179, %rd177, %rd178;
	ld.u32 	%r228, [%rd179];
	st.local.u32 	[%rd4], %r228;
	mov.u64 	%rd180, $str$7;
	cvta.global.u64 	%rd181, %rd180;
	add.u64 	%rd182, %SP, 0;
	{ // callseq 22, 0
	.param .b64 param0;
	st.param.b64 	[param0], %rd181;
	.param .b64 param1;
	st.param.b64 	[param1], %rd182;
	.param .b32 retval0;
	call.uni (retval0), 
	vprintf, 
	(
	param0, 
	param1
	);
	ld.param.b32 	%r229, [retval0];
	} // callseq 22
	add.s32 	%r392, %r392, 1;
	ld.u32 	%r231, [%rd79+12];
	setp.lt.s32 	%p38, %r392, %r231;
	@%p38 bra 	$L__BB0_56;
$L__BB0_57:
	mov.u64 	%rd183, $str$3;
	cvta.global.u64 	%rd184, %rd183;
	{ // callseq 23, 0
	.param .b64 param0;
	st.param.b64 	[param0], %rd184;
	.param .b64 param1;
	st.param.b64 	[param1], 0;
	.param .b32 retval0;
	call.uni (retval0), 
	vprintf, 
	(
	param0, 
	param1
	);
	ld.param.b32 	%r232, [retval0];
	} // callseq 23
$L__BB0_58:
	ld.u64 	%rd185, [%rd79];
	mul.wide.u32 	%rd186, %r391, 4;
	add.s64 	%rd187, %rd185, %rd186;
	ld.u32 	%r54, [%rd187];
	ld.v2.u32 	{%r234, %r394}, [%rd98+8];
	setp.lt.s32 	%p39, %r394, %r234;
	@%p39 bra 	$L__BB0_63;
	cvta.global.u64 	%rd189, %rd188;
	{ // callseq 24, 0
	.param .b64 param0;
	st.param.b64 	[param0], %rd189;
	.param .b64 param1;
	st.param.b64 	[param1], 0;
	.param .b32 retval0;
	call.uni (retval0), 
	vprintf, 
	(
	param0, 
	param1
	);
	ld.param.b32 	%r235, [retval0];
	} // callseq 24
	ld.v2.u32 	{%r237, %r238}, [%rd98+8];
	st.local.v2.u32 	[%rd3], {%r238, %r237};
	cvta.global.u64 	%rd191, %rd190;
	{ // callseq 25, 0
	.param .b64 param0;
	st.param.b64 	[param0], %rd191;
	.param .b64 param1;
	st.param.b64 	[param1], %rd192;
	.param .b32 retval0;
	call.uni (retval0), 
	vprintf, 
	(
	param0, 
	param1
	);
	ld.param.b32 	%r239, [retval0];
	} // callseq 25
	ld.u32 	%r241, [%rd98+12];
	setp.lt.s32 	%p40, %r241, 1;
	@%p40 bra 	$L__BB0_62;
	mov.b32 	%r393, 0;
$L__BB0_61:
	ld.u64 	%rd193, [%rd98];
	mul.wide.u32 	%rd194, %r393, 4;
	add.s64 	%rd195, %rd193, %rd194;
	ld.u32 	%r243, [%rd195];
	st.local.u32 	[%rd3], %r243;
	cvta.global.u64 	%rd197, %rd196;
	{ // callseq 26, 0
	.param .b64 param0;
	st.param.b64 	[param0], %rd197;
	.param .b64 param1;
	st.param.b64 	[param1], %rd192;
	.param .b32 retval0;
	call.uni (retval0), 
	vprintf, 
	(
	param0, 
	param1
	);
	ld.param.b32 	%r244, [retval0];
	} // callseq 26
	add.s32 	%r393, %r393, 1;
	ld.u32 	%r246, [%rd98+12];
	setp.lt.s32 	%p41, %r393, %r246;
	@%p41 bra 	$L__BB0_61;
$L__BB0_62:
	cvta.global.u64 	%rd200, %rd199;
	{ // callseq 27, 0
	.param .b64 param0;
	st.param.b64 	[param0], %rd200;
	.param .b64 param1;
	st.param.b64 	[param1], 0;
	.param .b32 retval0;
	call.uni (retval0), 
	vprintf, 
	(
	param0, 
	param1
	);
	ld.param.b32 	%r247, [retval0];
	} // callseq 27
	ld.u32 	%r394, [%rd98+12];
$L__BB0_63:
	ld.u64 	%rd201, [%rd98];
	add.s32 	%r249, %r394, 1;
	st.u32 	[%rd98+12], %r249;
	mul.wide.s32 	%rd202, %r394, 4;
	add.s64 	%rd203, %rd201, %rd202;
	st.u32 	[%rd203], %r54;
	add.s32 	%r391, %r391, 1;
	ld.u32 	%r390, [%rd79+12];
	setp.lt.s32 	%p42, %r391, %r390;
	@%p42 bra 	$L__BB0_53;
$L__BB0_64:
	ld.u32 	%r250, [%rd98+8];
	mul.wide.s32 	%rd204, %r250, 4;
	{ // callseq 28, 0
	.param .b64 param0;
	st.param.b64 	[param0], %rd204;
	.param .b64 retval0;
	call.uni (retval0), 
	malloc, 
	(
	param0
	);
	ld.param.b64 	%rd205, [retval0];
	} // callseq 28
	ld.u32 	%r251, [%rd98+8];
	setp.lt.s32 	%p43, %r251, 1;
	@%p43 bra 	$L__BB0_72;
	add.u64 	%rd206, %SP, 8;
	add.u64 	%rd44, %SPL, 8;
	mov.b32 	%r395, 0;
	mov.u64 	%rd207, $str$9;
	mov.u64 	%rd210, $str$6;
$L__BB0_66:
	ld.u32 	%r253, [%rd98+12];
	setp.lt.s32 	%p44, %r395, %r253;
	@%p44 bra 	$L__BB0_71;
	st.local.u32 	[%rd44], %r395;
	cvta.global.u64 	%rd208, %rd207;
	{ // callseq 29, 0
	.param .b64 param0;
	st.param.b64 	[param0], %rd208;
	.param .b64 param1;
	st.param.b64 	[param1], %rd206;
	.param .b32 retval0;
	call.uni (retval0), 
	vprintf, 
	(
	param0, 
	param1
	);
	ld.param.b32 	%r254, [retval0];
	} // callseq 29
	ld.v2.u32 	{%r256, %r257}, [%rd98+8];
	st.local.v2.u32 	[%rd2], {%r257, %r256};
	cvta.global.u64 	%rd211, %rd210;
	add.u64 	%rd212, %SP, 0;
	{ // callseq 30, 0
	.param .b64 param0;
	st.param.b64 	[param0], %rd211;
	.param .b64 param1;
	st.param.b64 	[param1], %rd212;
	.param .b32 retval0;
	call.uni (retval0), 
	vprintf, 
	(
	param0, 
	param1
	);
	ld.param.b32 	%r258, [retval0];
	} // callseq 30
	ld.u32 	%r260, [%rd98+12];
	setp.lt.s32 	%p45, %r260, 1;
	@%p45 bra 	$L__BB0_70;
	mov.b32 	%r396, 0;
$L__BB0_69:
	ld.u64 	%rd213, [%rd98];
	mul.wide.u32 	%rd214, %r396, 4;
	add.s64 	%rd215, %rd213, %rd214;
	ld.u32 	%r262, [%rd215];
	st.local.u32 	[%rd2], %r262;
	mov.u64 	%rd216, $str$7;
	cvta.global.u64 	%rd217, %rd216;
	{ // callseq 31, 0
	.param .b64 param0;
	st.param.b64 	[param0], %rd217;
	.param .b64 param1;
	st.param.b64 	[param1], %rd212;
	.param .b32 retval0;
	call.uni (retval0), 
	vprintf, 
	(
	param0, 
	param1
	);
	ld.param.b32 	%r263, [retval0];
	} // callseq 31
	add.s32 	%r396, %r396, 1;
	ld.u32 	%r265, [%rd98+12];
	setp.lt.s32 	%p46, %r396, %r265;
	@%p46 bra 	$L__BB0_69;
$L__BB0_70:
	mov.u64 	%rd219, $str$3;
	cvta.global.u64 	%rd220, %rd219;
	{ // callseq 32, 0
	.param .b64 param0;
	st.param.b64 	[param0], %rd220;
	.param .b64 param1;
	st.param.b64 	[param1], 0;
	.param .b32 retval0;
	call.uni (retval0), 
	vprintf, 
	(
	param0, 
	param1
	);
	ld.param.b32 	%r266, [retval0];
	} // callseq 32
$L__BB0_71:
	ld.u64 	%rd221, [%rd98];
	mul.wide.u32 	%rd222, %r395, 4;
	add.s64 	%rd223, %rd221, %rd222;
	ld.u32 	%r268, [%rd223];
	add.s64 	%rd224, %rd205, %rd222;
	st.u32 	[%rd224], %r268;
	add.s32 	%r395, %r395, 1;
	ld.u32 	%r269, [%rd98+8];
	setp.lt.s32 	%p47, %r395, %r269;
	@%p47 bra 	$L__BB0_66;
$L__BB0_72:
	ld.u64 	%rd225, [%rd98];
	{ // callseq 33, 0
	.param .b64 param0;
	st.param.b64 	[param0], %rd225;
	call.uni 
	free, 
	(
	param0
	);
	} // callseq 33
	{ // callseq 34, 0
	.param .b64 param0;
	st.param.b64 	[param0], %rd98;
	call.uni 
	free, 
	(
	param0
	);
	} // callseq 34
	setp.lt.s64 	%p48, %rd363, 1;
	mov.b32 	%r424, 0;
	mov.b32 	%r423, 2147483647;
	@%p48 bra 	$L__BB0_103;
	setp.gt.s32 	%p49, %r123, 0;
	@%p49 bra 	$L__BB0_83;
	mov.b32 	%r424, 0;
$L__BB0_75:
	add.s64 	%rd371, %rd371, 1;
	add.s32 	%r424, %r424, 1;
	setp.ge.s64 	%p50, %rd371, %rd22;
	mov.b32 	%r423, 0;
	@%p50 bra 	$L__BB0_103;
	mov.u32 	%r422, %r123;
$L__BB0_77:
	mov.u32 	%r420, %r422;
	add.s32 	%r422, %r420, -1;
	mul.wide.s32 	%rd226, %r420, 4;
	add.s64 	%rd52, %rd205, %rd226;
	ld.u32 	%r112, [%rd52+-8];
	ld.u32 	%r274, [%rd52+-4];
	setp.ge.s32 	%p51, %r112, %r274;
	@%p51 bra 	$L__BB0_77;
	mov.u32 	%r419, %r123;
$L__BB0_79:
	add.s32 	%r114, %r419, -1;
	mul.wide.s32 	%rd227, %r419, 4;
	add.s64 	%rd53, %rd205, %rd227;
	ld.u32 	%r115, [%rd53+-4];
	setp.le.s32 	%p52, %r115, %r112;
	mov.u32 	%r419, %r114;
	@%p52 bra 	$L__BB0_79;
	st.u32 	[%rd52+-8], %r115;
	st.u32 	[%rd53+-4], %r112;
	setp.ge.s32 	%p53, %r420, %r123;
	@%p53 bra 	$L__BB0_75;
	mov.u32 	%r421, %r123;
$L__BB0_82:
	mov.u32 	%r116, %r420;
	add.s32 	%r119, %r421, -1;
	mul.wide.s32 	%rd228, %r422, 4;
	add.s64 	%rd229, %rd205, %rd228;
	ld.u32 	%r275, [%rd229];
	mul.wide.s32 	%rd230, %r421, 4;
	add.s64 	%rd231, %rd205, %rd230;
	ld.u32 	%r276, [%rd231+-4];
	st.u32 	[%rd229], %r276;
	st.u32 	[%rd231+-4], %r275;
	add.s32 	%r420, %r116, 1;
	setp.lt.s32 	%p54, %r420, %r119;
	mov.u32 	%r421, %r119;
	mov.u32 	%r422, %r116;
	@%p54 bra 	$L__BB0_82;
	bra.uni 	$L__BB0_75;
$L__BB0_83:
	add.s32 	%r66, %r123, -1;
	and.b32  	%r67, %r123, 7;
	add.s32 	%r68, %r67, -1;
	and.b32  	%r69, %r123, 3;
	and.b32  	%r70, %r123, 2147483640;
	and.b32  	%r71, %r123, 1;
	mul.wide.u32 	%rd232, %r66, 4;
	add.s64 	%rd45, %rd205, %rd232;
	mov.b32 	%r423, 2147483647;
	mov.b32 	%r424, 0;
$L__BB0_84:
	mov.u32 	%r73, %r423;
	setp.lt.u32 	%p55, %r66, 7;
	add.s64 	%rd371, %rd371, 1;
	mov.b32 	%r411, 0;
	mov.u32 	%r416, %r411;
	@%p55 bra 	$L__BB0_87;
	mov.b32 	%r399, 0;
	mov.u32 	%r416, %r399;
$L__BB0_86:
	.pragma "nounroll";
	add.s32 	%r282, %r399, 1;
	setp.eq.s32 	%p56, %r282, %r123;
	selp.b32 	%r283, 0, %r282, %p56;
	mul.wide.u32 	%rd233, %r399, 4;
	add.s64 	%rd234, %rd205, %rd233;
	ld.u32 	%r284, [%rd234];
	mul.wide.u32 	%rd235, %r283, 4;
	add.s64 	%rd236, %rd205, %rd235;
	ld.s32 	%rd237, [%rd236];
	mul.lo.s32 	%r285, %r284, %r123;
	cvt.s64.s32 	%rd238, %r285;
	add.s64 	%rd239, %rd238, %rd237;
	shl.b64 	%rd240, %rd239, 2;
	add.s64 	%rd241, %rd1, %rd240;
	ld.global.u32 	%r286, [%rd241];
	add.s32 	%r287, %r286, %r416;
	add.s32 	%r288, %r399, 2;
	setp.eq.s32 	%p57, %r288, %r123;
	selp.b32 	%r289, 0, %r288, %p57;
	ld.u32 	%r290, [%rd234+4];
	mul.wide.u32 	%rd242, %r289, 4;
	add.s64 	%rd243, %rd205, %rd242;
	ld.s32 	%rd244, [%rd243];
	mul.lo.s32 	%r291, %r290, %r123;
	cvt.s64.s32 	%rd245, %r291;
	add.s64 	%rd246, %rd245, %rd244;
	shl.b64 	%rd247, %rd246, 2;
	add.s64 	%rd248, %rd1, %rd247;
	ld.global.u32 	%r292, [%rd248];
	add.s32 	%r293, %r292, %r287;
	add.s32 	%r294, %r399, 3;
	setp.eq.s32 	%p58, %r294, %r123;
	selp.b32 	%r295, 0, %r294, %p58;
	ld.u32 	%r296, [%rd234+8];
	mul.wide.u32 	%rd249, %r295, 4;
	add.s64 	%rd250, %rd205, %rd249;
	ld.s32 	%rd251, [%rd250];
	mul.lo.s32 	%r297, %r296, %r123;
	cvt.s64.s32 	%rd252, %r297;
	add.s64 	%rd253, %rd252, %rd251;
	shl.b64 	%rd254, %rd253, 2;
	add.s64 	%rd255, %rd1, %rd254;
	ld.global.u32 	%r298, [%rd255];
	add.s32 	%r299, %r298, %r293;
	add.s32 	%r300, %r399, 4;
	setp.eq.s32 	%p59, %r300, %r123;
	selp.b32 	%r301, 0, %r300, %p59;
	ld.u32 	%r302, [%rd234+12];
	mul.wide.u32 	%rd256, %r301, 4;
	add.s64 	%rd257, %rd205, %rd256;
	ld.s32 	%rd258, [%rd257];
	mul.lo.s32 	%r303, %r302, %r123;
	cvt.s64.s32 	%rd259, %r303;
	add.s64 	%rd260, %rd259, %rd258;
	shl.b64 	%rd261, %rd260, 2;
	add.s64 	%rd262, %rd1, %rd261;
	ld.global.u32 	%r304, [%rd262];
	add.s32 	%r305, %r304, %r299;
	add.s32 	%r306, %r399, 5;
	setp.eq.s32 	%p60, %r306, %r123;
	selp.b32 	%r307, 0, %r306, %p60;
	ld.u32 	%r308, [%rd234+16];
	mul.wide.u32 	%rd263, %r307, 4;
	add.s64 	%rd264, %rd205, %rd263;
	ld.s32 	%rd265, [%rd264];
	mul.lo.s32 	%r309, %r308, %r123;
	cvt.s64.s32 	%rd266, %r309;
	add.s64 	%rd267, %rd266, %rd265;
	shl.b64 	%rd268, %rd267, 2;
	add.s64 	%rd269, %rd1, %rd268;
	ld.global.u32 	%r310, [%rd269];
	add.s32 	%r311, %r310, %r305;
	add.s32 	%r312, %r399, 6;
	setp.eq.s32 	%p61, %r312, %r123;
	selp.b32 	%r313, 0, %r312, %p61;
	ld.u32 	%r314, [%rd234+20];
	mul.wide.u32 	%rd270, %r313, 4;
	add.s64 	%rd271, %rd205, %rd270;
	ld.s32 	%rd272, [%rd271];
	mul.lo.s32 	%r315, %r314, %r123;
	cvt.s64.s32 	%rd273, %r315;
	add.s64 	%rd274, %rd273, %rd272;
	shl.b64 	%rd275, %rd274, 2;
	add.s64 	%rd276, %rd1, %rd275;
	ld.global.u32 	%r316, [%rd276];
	add.s32 	%r317, %r316, %r311;
	add.s32 	%r318, %r399, 7;
	setp.eq.s32 	%p62, %r318, %r123;
	selp.b32 	%r319, 0, %r318, %p62;
	ld.u32 	%r320, [%rd234+24];
	mul.wide.u32 	%rd277, %r319, 4;
	add.s64 	%rd278, %rd205, %rd277;
	ld.s32 	%rd279, [%rd278];
	mul.lo.s32 	%r321, %r320, %r123;
	cvt.s64.s32 	%rd280, %r321;
	add.s64 	%rd281, %rd280, %rd279;
	shl.b64 	%rd282, %rd281, 2;
	add.s64 	%rd283, %rd1, %rd282;
	ld.global.u32 	%r322, [%rd283];
	add.s32 	%r323, %r322, %r317;
	add.s32 	%r399, %r399, 8;
	setp.eq.s32 	%p63, %r399, %r123;
	selp.b32 	%r324, 0, %r399, %p63;
	ld.u32 	%r325, [%rd234+28];
	mul.wide.u32 	%rd284, %r324, 4;
	add.s64 	%rd285, %rd205, %rd284;
	ld.s32 	%rd286, [%rd285];
	mul.lo.s32 	%r326, %r325, %r123;
	cvt.s64.s32 	%rd287, %r326;
	add.s64 	%rd288, %rd287, %rd286;
	shl.b64 	%rd289, %rd288, 2;
	add.s64 	%rd290, %rd1, %rd289;
	ld.global.u32 	%r327, [%rd290];
	add.s32 	%r416, %r327, %r323;
	setp.eq.s32 	%p64, %r399, %r70;
	mov.u32 	%r411, %r70;
	@%p64 bra 	$L__BB0_87;
	bra.uni 	$L__BB0_86;
$L__BB0_87:
	setp.eq.s32 	%p65, %r67, 0;
	@%p65 bra 	$L__BB0_95;
	setp.lt.u32 	%p66, %r68, 3;
	@%p66 bra 	$L__BB0_90;
	add.s32 	%r329, %r411, 1;
	setp.eq.s32 	%p67, %r329, %r123;
	selp.b32 	%r330, 0, %r329, %p67;
	mul.wide.u32 	%rd291, %r411, 4;
	add.s64 	%rd292, %rd205, %rd291;
	ld.u32 	%r331, [%rd292];
	mul.wide.u32 	%rd293, %r330, 4;
	add.s64 	%rd294, %rd205, %rd293;
	ld.s32 	%rd295, [%rd294];
	mul.lo.s32 	%r332, %r331, %r123;
	cvt.s64.s32 	%rd296, %r332;
	add.s64 	%rd297, %rd296, %rd295;
	shl.b64 	%rd298, %rd297, 2;
	add.s64 	%rd299, %rd1, %rd298;
	ld.global.u32 	%r333, [%rd299];
	add.s32 	%r334, %r333, %r416;
	add.s32 	%r335, %r411, 2;
	setp.eq.s32 	%p68, %r335, %r123;
	selp.b32 	%r336, 0, %r335, %p68;
	ld.u32 	%r337, [%rd292+4];
	mul.wide.u32 	%rd300, %r336, 4;
	add.s64 	%rd301, %rd205, %rd300;
	ld.s32 	%rd302, [%rd301];
	mul.lo.s32 	%r338, %r337, %r123;
	cvt.s64.s32 	%rd303, %r338;
	add.s64 	%rd304, %rd303, %rd302;
	shl.b64 	%rd305, %rd304, 2;
	add.s64 	%rd306, %rd1, %rd305;
	ld.global.u32 	%r339, [%rd306];
	add.s32 	%r340, %r339, %r334;
	add.s32 	%r341, %r411, 3;
	setp.eq.s32 	%p69, %r341, %r123;
	selp.b32 	%r342, 0, %r341, %p69;
	ld.u32 	%r343, [%rd292+8];
	mul.wide.u32 	%rd307, %r342, 4;
	add.s64 	%rd308, %rd205, %rd307;
	ld.s32 	%rd309, [%rd308];
	mul.lo.s32 	%r344, %r343, %r123;
	cvt.s64.s32 	%rd310, %r344;
	add.s64 	%rd311, %rd310, %rd309;
	shl.b64 	%rd312, %rd311, 2;
	add.s64 	%rd313, %rd1, %rd312;
	ld.global.u32 	%r345, [%rd313];
	add.s32 	%r346, %r345, %r340;
	add.s32 	%r411, %r411, 4;
	setp.eq.s32 	%p70, %r411, %r123;
	selp.b32 	%r347, 0, %r411, %p70;
	ld.u32 	%r348, [%rd292+12];
	mul.wide.u32 	%rd314, %r347, 4;
	add.s64 	%rd315, %rd205, %rd314;
	ld.s32 	%rd316, [%rd315];
	mul.lo.s32 	%r349, %r348, %r123;
	cvt.s64.s32 	%rd317, %r349;
	add.s64 	%rd318, %rd317, %rd316;
	shl.b64 	%rd319, %rd318, 2;
	add.s64 	%rd320, %rd1, %rd319;
	ld.global.u32 	%r350, [%rd320];
	add.s32 	%r416, %r350, %r346;
$L__BB0_90:
	setp.eq.s32 	%p71, %r69, 0;
	@%p71 bra 	$L__BB0_95;
	setp.eq.s32 	%p72, %r69, 1;
	@%p72 bra 	$L__BB0_93;
	add.s32 	%r352, %r411, 1;
	setp.eq.s32 	%p73, %r352, %r123;
	selp.b32 	%r353, 0, %r352, %p73;
	mul.wide.u32 	%rd321, %r411, 4;
	add.s64 	%rd322, %rd205, %rd321;
	ld.u32 	%r354, [%rd322];
	mul.wide.u32 	%rd323, %r353, 4;
	add.s64 	%rd324, %rd205, %rd323;
	ld.s32 	%rd325, [%rd324];
	mul.lo.s32 	%r355, %r354, %r123;
	cvt.s64.s32 	%rd326, %r355;
	add.s64 	%rd327, %rd326, %rd325;
	shl.b64 	%rd328, %rd327, 2;
	add.s64 	%rd329, %rd1, %rd328;
	ld.global.u32 	%r356, [%rd329];
	add.s32 	%r357, %r356, %r416;
	add.s32 	%r411, %r411, 2;
	setp.eq.s32 	%p74, %r411, %r123;
	selp.b32 	%r358, 0, %r411, %p74;
	ld.u32 	%r359, [%rd322+4];
	mul.wide.u32 	%rd330, %r358, 4;
	add.s64 	%rd331, %rd205, %rd330;
	ld.s32 	%rd332, [%rd331];
	mul.lo.s32 	%r360, %r359, %r123;
	cvt.s64.s32 	%rd333, %r360;
	add.s64 	%rd334, %rd333, %rd332;
	shl.b64 	%rd335, %rd334, 2;
	add.s64 	%rd336, %rd1, %rd335;
	ld.global.u32 	%r361, [%rd336];
	add.s32 	%r416, %r361, %r357;
$L__BB0_93:
	setp.eq.s32 	%p75, %r71, 0;
	@%p75 bra 	$L__BB0_95;
	add.s32 	%r362, %r411, 1;
	setp.eq.s32 	%p76, %r362, %r123;
	selp.b32 	%r363, 0, %r362, %p76;
	mul.wide.u32 	%rd337, %r411, 4;
	add.s64 	%rd338, %rd205, %rd337;
	ld.u32 	%r364, [%rd338];
	mul.wide.u32 	%rd339, %r363, 4;
	add.s64 	%rd340, %rd205, %rd339;
	ld.s32 	%rd341, [%rd340];
	mul.lo.s32 	%r365, %r364, %r123;
	cvt.s64.s32 	%rd342, %r365;
	add.s64 	%rd343, %rd342, %rd341;
	shl.b64 	%rd344, %rd343, 2;
	add.s64 	%rd345, %rd1, %rd344;
	ld.global.u32 	%r366, [%rd345];
	add.s32 	%r416, %r366, %r416;
$L__BB0_95:
	setp.lt.s32 	%p77, %r416, %r73;
	min.s32 	%r423, %r416, %r73;
	selp.b32 	%r367, 0, %r424, %p77;
	setp.le.s32 	%p78, %r416, %r73;
	selp.u32 	%r368, 1, 0, %p78;
	add.s32 	%r424, %r367, %r368;
	setp.ge.s64 	%p79, %rd371, %rd22;
	@%p79 bra 	$L__BB0_103;
	ld.u32 	%r401, [%rd45];
	mov.u32 	%r406, %r123;
$L__BB0_97:
	mov.u32 	%r404, %r406;
	add.s32 	%r406, %r404, -1;
	mul.wide.s32 	%rd351, %r404, 4;
	add.s64 	%rd48, %rd205, %rd351;
	ld.u32 	%r81, [%rd48+-8];
	setp.ge.s32 	%p80, %r81, %r401;
	mov.u32 	%r401, %r81;
	@%p80 bra 	$L__BB0_97;
	mov.u32 	%r403, %r123;
$L__BB0_99:
	add.s32 	%r83, %r403, -1;
	mul.wide.s32 	%rd352, %r403, 4;
	add.s64 	%rd49, %rd205, %rd352;
	ld.u32 	%r84, [%rd49+-4];
	setp.le.s32 	%p81, %r84, %r81;
	mov.u32 	%r403, %r83;
	@%p81 bra 	$L__BB0_99;
	st.u32 	[%rd48+-8], %r84;
	st.u32 	[%rd49+-4], %r81;
	setp.ge.s32 	%p82, %r404, %r123;
	@%p82 bra 	$L__BB0_84;
	mov.u32 	%r405, %r123;
$L__BB0_102:
	mov.u32 	%r85, %r404;
	add.s32 	%r88, %r405, -1;
	mul.wide.s32 	%rd353, %r406, 4;
	add.s64 	%rd354, %rd205, %rd353;
	ld.u32 	%r369, [%rd354];
	mul.wide.s32 	%rd355, %r405, 4;
	add.s64 	%rd356, %rd205, %rd355;
	ld.u32 	%r370, [%rd356+-4];
	st.u32 	[%rd354], %r370;
	st.u32 	[%rd356+-4], %r369;
	add.s32 	%r404, %r85, 1;
	setp.lt.s32 	%p83, %r404, %r88;
	mov.u32 	%r405, %r88;
	mov.u32 	%r406, %r85;
	@%p83 bra 	$L__BB0_102;
	bra.uni 	$L__BB0_84;
$L__BB0_103:
	ld.param.u64 	%rd357, [_Z6tsp_goPiiiS_S_S__param_5];
	cvta.to.global.u64 	%rd346, %rd54;
	cvta.to.global.u64 	%rd347, %rd357;
	bar.sync 	0;
	shl.b64 	%rd348, %rd20, 2;
	add.s64 	%rd349, %rd346, %rd348;
	st.global.u32 	[%rd349], %r423;
	add.s64 	%rd350, %rd347, %rd348;
	st.global.u32 	[%rd350], %r424;
	ret;

}


// ===== COMPILED SASS (sm_100) =====

	.target	sm_100

	.elftype	@"ET_EXEC"


//--------------------- .note.nv.tkinfo           --------------------------
	.section	.note.nv.tkinfo,"",@"SHT_NOTE"
	.sectionflags	@"SHF_NOTE_NV_TKINFO"
	.tkinfo
        /*0018*/ 	.word	0x00000002
        /*0030*/ 	.string	""
        /*0030*/ 	.string	"ptxas"
        /*0030*/ 	.string	"Cuda compilation tools, release 13.0, V13.0.88"
        /*0030*/ 	.string	"Build cuda_13.0.r13.0/compiler.36424714_0"
        /*0030*/ 	.string	"-arch sm_100 -m 64 "



//--------------------- .note.nv.cuinfo           --------------------------
	.section	.note.nv.cuinfo,"",@"SHT_NOTE"
	.sectionflags	@"SHF_NOTE_NV_CUINFO"
        /*0018*/ 	.short	0x0002
        /*001a*/ 	.short	0x0064
        /*001c*/ 	.short	0x0082
	.zero		2


//--------------------- .nv.info                  --------------------------
	.section	.nv.info,"",@"SHT_CUDA_INFO"
	.align	4


	//----- nvinfo : EIATTR_REGCOUNT
	.align		4
        /*0000*/ 	.byte	0x04, 0x2f
        /*0002*/ 	.short	(.L_6 - .L_5)
	.align		4
.L_5:
        /*0004*/ 	.word	index@(_Z6tsp_goPiiiS_S_S_)
        /*0008*/ 	.word	0x00000028


	//----- nvinfo : EIATTR_FRAME_SIZE
	.align		4
.L_6:
        /*000c*/ 	.byte	0x04, 0x11
        /*000e*/ 	.short	(.L_8 - .L_7)
	.align		4
.L_7:
        /*0010*/ 	.word	index@($__internal_0_$__cuda_sm20_div_s64)
        /*0014*/ 	.word	0x00000018


	//----- nvinfo : EIATTR_FRAME_SIZE
	.align		4
.L_8:
        /*0018*/ 	.byte	0x04, 0x11
        /*001a*/ 	.short	(.L_10 - .L_9)
	.align		4
.L_9:
        /*001c*/ 	.word	index@(_Z6tsp_goPiiiS_S_S_)
        /*0020*/ 	.word	0x00000018


	//----- nvinfo : EIATTR_MIN_STACK_SIZE
	.align		4
.L_10:
        /*0024*/ 	.byte	0x04, 0x12
        /*0026*/ 	.short	(.L_12 - .L_11)
	.align		4
.L_11:
        /*0028*/ 	.word	index@(_Z6tsp_goPiiiS_S_S_)
        /*002c*/ 	.word	0x00000018
.L_12:


//--------------------- .nv.compat                --------------------------
	.section	.nv.compat,"",@"SHT_CUDA_COMPAT_INFO"
	.align	4
        /*0000*/ 	.byte	0x02, 0x09, 0x00, 0x00, 0x02, 0x02, 0x01, 0x00, 0x02, 0x05, 0x05, 0x00, 0x03, 0x07, 0x01, 0x01
        /*0010*/ 	.byte	0x02, 0x03, 0x00, 0x00, 0x02, 0x06, 0x01, 0x00, 0x04, 0x0b, 0x08, 0x00, 0x09, 0x00, 0x00, 0x00
        /*0020*/ 	.byte	0x00, 0x00, 0x00, 0x00


//--------------------- .nv.info._Z6tsp_goPiiiS_S_S_ --------------------------
	.section	.nv.info._Z6tsp_goPiiiS_S_S_,"",@"SHT_CUDA_INFO"
	.sectionflags	@""
	.align	4


	//----- nvinfo : EIATTR_CUDA_API_VERSION
	.align		4
        /*0000*/ 	.byte	0x04, 0x37
        /*0002*/ 	.short	(.L_14 - .L_13)
.L_13:
        /*0004*/ 	.word	0x00000082


	//----- nvinfo : EIATTR_KPARAM_INFO
	.align		4
.L_14:
        /*0008*/ 	.byte	0x04, 0x17
        /*000a*/ 	.short	(.L_16 - .L_15)
.L_15:
        /*000c*/ 	.word	0x00000000
        /*0010*/ 	.short	0x0005
        /*0012*/ 	.short	0x0020
        /*0014*/ 	.byte	0x00, 0xf5, 0x21, 0x00


	//----- nvinfo : EIATTR_KPARAM_INFO
	.align		4
.L_16:
        /*0018*/ 	.byte	0x04, 0x17
        /*001a*/ 	.short	(.L_18 - .L_17)
.L_17:
        /*001c*/ 	.word	0x00000000
        /*0020*/ 	.short	0x0004
        /*0022*/ 	.short	0x0018
        /*0024*/ 	.byte	0x00, 0xf5, 0x21, 0x00


	//----- nvinfo : EIATTR_KPARAM_INFO
	.align		4
.L_18:
        /*0028*/ 	.byte	0x04, 0x17
        /*002a*/ 	.short	(.L_20 - .L_19)
.L_19:
        /*002c*/ 	.word	0x00000000
        /*0030*/ 	.short	0x0003
        /*0032*/ 	.short	0x0010
        /*0034*/ 	.byte	0x00, 0xf5, 0x21, 0x00


	//----- nvinfo : EIATTR_KPARAM_INFO
	.align		4
.L_20:
        /*0038*/ 	.byte	0x04, 0x17
        /*003a*/ 	.short	(.L_22 - .L_21)
.L_21:
        /*003c*/ 	.word	0x00000000
        /*0040*/ 	.short	0x0002
        /*0042*/ 	.short	0x000c
        /*0044*/ 	.byte	0x00, 0xf0, 0x11, 0x00


	//----- nvinfo : EIATTR_KPARAM_INFO
	.align		4
.L_22:
        /*0048*/ 	.byte	0x04, 0x17
        /*004a*/ 	.short	(.L_24 - .L_23)
.L_23:
        /*004c*/ 	.word	0x00000000
        /*0050*/ 	.short	0x0001
        /*0052*/ 	.short	0x0008
        /*0054*/ 	.byte	0x00, 0xf0, 0x11, 0x00


	//----- nvinfo : EIATTR_KPARAM_INFO
	.align		4
.L_24:
        /*0058*/ 	.byte	0x04, 0x17
        /*005a*/ 	.short	(.L_26 - .L_25)
.L_25:
        /*005c*/ 	.word	0x00000000
        /*0060*/ 	.short	0x0000
        /*0062*/ 	.short	0x0000
        /*0064*/ 	.byte	0x00, 0xf5, 0x21, 0x00


	//----- nvinfo : EIATTR_SPARSE_MMA_MASK
	.align		4
.L_26:
        /*0068*/ 	.byte	0x03, 0x50
        /*006a*/ 	.short	0x0000


	//----- nvinfo : EIATTR_MAXREG_COUNT
	.align		4
        /*006c*/ 	.byte	0x03, 0x1b
        /*006e*/ 	.short	0x00ff


	//----- nvinfo : EIATTR_NUM_BARRIERS
	.align		4
        /*0070*/ 	.byte	0x02, 0x4c
        /*0072*/ 	.byte	0x01
	.zero		1


	//----- nvinfo : EIATTR_EXTERNS
	.align		4
        /*0074*/ 	.byte	0x04, 0x0f
        /*0076*/ 	.short	(.L_28 - .L_27)


	//   ....[0]....
	.align		4
.L_27:
        /*0078*/ 	.word	index@(vprintf)


	//   ....[1]....
	.align		4
        /*007c*/ 	.word	index@(malloc)


	//   ....[2]....
	.align		4
        /*0080*/ 	.word	index@(free)


	//----- nvinfo : EIATTR_MERCURY_ISA_VERSION
	.align		4
.L_28:
        /*0084*/ 	.byte	0x03, 0x5f
        /*0086*/ 	.short	0x0101


	//----- nvinfo : EIATTR_VRC_CTA_INIT_COUNT
	.align		4
        /*0088*/ 	.byte	0x02, 0x4a
	.zero		1
	.zero		1


	//----- nvinfo : EIATTR_SYSCALL_OFFSETS
	.align		4
        /*008c*/ 	.byte	0x04, 0x46
        /*008e*/ 	.short	(.L_30 - .L_29)


	//   ....[0]....
.L_29:
        /*0090*/ 	.word	0x000005d0


	//   ....[1]....
        /*0094*/ 	.word	0x00000670


	//   ....[2]....
        /*0098*/ 	.word	0x00000810


	//   ....[3]....
        /*009c*/ 	.word	0x000008f0


	//   ....[4]....
        /*00a0*/ 	.word	0x00000a50


	//   ....[5]....
        /*00a4*/ 	.word	0x00000b40


	//   ....[6]....
        /*00a8*/ 	.word	0x00000ce0


	//   ....[7]....
        /*00ac*/ 	.word	0x00000d50


	//   ....[8]....
        /*00b0*/ 	.word	0x00001590


	//   ....[9]....
        /*00b4*/ 	.word	0x00001690


	//   ....[10]....
        /*00b8*/ 	.word	0x000017f0


	//   ....[11]....
        /*00bc*/ 	.word	0x000018e0


	//   ....[12]....
        /*00c0*/ 	.word	0x00001a50


	//   ....[13]....
        /*00c4*/ 	.word	0x00001b40


	//   ....[14]....
        /*00c8*/ 	.word	0x00001ca0


	//   ....[15]....
        /*00cc*/ 	.word	0x00001d90


	//   ....[16]....
        /*00d0*/ 	.word	0x00001fb0


	//   ....[17]....
        /*00d4*/ 	.word	0x00002090


	//   ....[18]....
        /*00d8*/ 	.word	0x000021f0


	//   ....[19]....
        /*00dc*/ 	.word	0x000022e0


	//   ....[20]....
        /*00e0*/ 	.word	0x00002630


	//   ....[21]....
        /*00e4*/ 	.word	0x00002720


	//   ....[22]....
        /*00e8*/ 	.word	0x00002880


	//   ....[23]....
        /*00ec*/ 	.word	0x00002970


	//   ....[24]....
        /*00f0*/ 	.word	0x00002ac0


	//   ....[25]....
        /*00f4*/ 	.word	0x00002ba0


	//   ....[26]....
        /*00f8*/ 	.word	0x00002d00


	//   ....[27]....
        /*00fc*/ 	.word	0x00002df0


	//   ....[28]....
        /*0100*/ 	.word	0x00002fc0


	//   ....[29]....
        /*0104*/ 	.word	0x00003170


	//   ....[30]....
        /*0108*/ 	.word	0x00003250


	//   ....[31]....
        /*010c*/ 	.word	0x000033b0


	//   ....[32]....
        /*0110*/ 	.word	0x000034a0


	//   ....[33]....
        /*0114*/ 	.word	0x00003600


	//   ....[34]....
        /*0118*/ 	.word	0x00003650


	//----- nvinfo : EIATTR_EXIT_INSTR_OFFSETS
	.align		4
.L_30:
        /*011c*/ 	.byte	0x04, 0x1c
        /*011e*/ 	.short	(.L_32 - .L_31)


	//   ....[0]....
.L_31:
        /*0120*/ 	.word	0x00005270


	//----- nvinfo : EIATTR_CRS_STACK_SIZE
	.align		4
.L_32:
        /*0124*/ 	.byte	0x04, 0x1e
        /*0126*/ 	.short	(.L_34 - .L_33)
.L_33:
        /*0128*/ 	.word	0x00000000


	//----- nvinfo : EIATTR_CBANK_PARAM_SIZE
	.align		4
.L_34:
        /*012c*/ 	.byte	0x03, 0x19
        /*012e*/ 	.short	0x0028


	//----- nvinfo : EIATTR_PARAM_CBANK
	.align		4
        /*0130*/ 	.byte	0x04, 0x0a
        /*0132*/ 	.short	(.L_36 - .L_35)
	.align		4
.L_35:
        /*0134*/ 	.word	index@(.nv.constant0._Z6tsp_goPiiiS_S_S_)
        /*0138*/ 	.short	0x0380
        /*013a*/ 	.short	0x0028


	//----- nvinfo : EIATTR_SW_WAR
	.align		4
.L_36:
        /*013c*/ 	.byte	0x04, 0x36
        /*013e*/ 	.short	(.L_38 - .L_37)
.L_37:
        /*0140*/ 	.word	0x00000008
.L_38:


//--------------------- .nv.callgraph             --------------------------
	.section	.nv.callgraph,"",@"SHT_CUDA_CALLGRAPH"
	.align	4
	.sectionentsize	8
	.align		4
        /*0000*/ 	.word	0x00000000
	.align		4
        /*0004*/ 	.word	0xffffffff
	.align		4
        /*0008*/ 	.word	index@(_Z6tsp_goPiiiS_S_S_)
	.align		4
        /*000c*/ 	.word	index@(free)
	.align		4
        /*0010*/ 	.word	index@(_Z6tsp_goPiiiS_S_S_)
	.align		4
        /*0014*/ 	.word	index@(vprintf)
	.align		4
        /*0018*/ 	.word	index@(_Z6tsp_goPiiiS_S_S_)
	.align		4
        /*001c*/ 	.word	index@(malloc)
	.align		4
        /*0020*/ 	.word	0x00000000
	.align		4
        /*0024*/ 	.word	0xfffffffe
	.align		4
        /*0028*/ 	.word	0x00000000
	.align		4
        /*002c*/ 	.word	0xfffffffd
	.align		4
        /*0030*/ 	.word	0x00000000
	.align		4
        /*0034*/ 	.word	0xfffffffc


//--------------------- .nv.constant4             --------------------------
	.section	.nv.constant4,"a",@progbits
	.align	8
	.align		8
.nv.constant4:
        /*0000*/ 	.dword	vprintf
	.align		8
        /*0008*/ 	.dword	malloc
	.align		8
        /*0010*/ 	.dword	free
	.align		8
        /*0018*/ 	.dword	$str$3
	.align		8
        /*0020*/ 	.dword	$str$6
	.align		8
        /*0028*/ 	.dword	$str$7
	.align		8
        /*0030*/ 	.dword	$str$8
	.align		8
        /*0038*/ 	.dword	$str$9


//--------------------- .text._Z6tsp_goPiiiS_S_S_ --------------------------
	.section	.text._Z6tsp_goPiiiS_S_S_,"ax",@progbits
	.align	128
        .global         _Z6tsp_goPiiiS_S_S_
        .type           _Z6tsp_goPiiiS_S_S_,@function
        .size           _Z6tsp_goPiiiS_S_S_,(.L_x_127 - _Z6tsp_goPiiiS_S_S_)
        .other          _Z6tsp_goPiiiS_S_S_,@"STO_CUDA_ENTRY STV_DEFAULT"
_Z6tsp_goPiiiS_S_S_:
.text._Z6tsp_goPiiiS_S_S_:
[----:B------:R-:W0:Y:S01]  /*0000*/  LDC R1, c[0x0][0x37c] ;  /* 0x0000df00ff017b82 */ /* 0x000e220000000800 */
[----:B------:R-:W1:Y:S01]  /*0010*/  LDCU UR4, c[0x0][0x388] ;  /* 0x00007100ff0477ac */ /* 0x000e620008000800 */
[----:B0-----:R-:W-:Y:S01]  /*0020*/  VIADD R1, R1, 0xffffffe8 ;  /* 0xffffffe801017836 */ /* 0x001fe20000000000 */
[----:B------:R-:W0:Y:S01]  /*0030*/  LDCU UR5, c[0x0][0x2f8] ;  /* 0x00005f00ff0577ac */ /* 0x000e220008000800 */
[----:B------:R-:W2:Y:S01]  /*0040*/  LDCU UR6, c[0x0][0x2fc] ;  /* 0x00005f80ff0677ac */ /* 0x000ea20008000800 */
[----:B-1----:R-:W-:Y:S02]  /*0050*/  UISETP.GE.AND UP0, UPT, UR4, 0x1, UPT ;  /* 0x000000010400788c */ /* 0x002fe4000bf06270 */
[----:B0-----:R-:W-:Y:S01]  /*0060*/  IADD3 R24, P0, PT, R1, UR5, RZ ;  /* 0x0000000501187c10 */ /* 0x001fe2000ff1e0ff */
[----:B------:R-:W-:-:S04]  /*0070*/  UMOV UR5, URZ ;  /* 0x000000ff00057c82 */ /* 0x000fc80008000000 */
[----:B--2---:R-:W-:Y:S01]  /*0080*/  IMAD.X R2, RZ, RZ, UR6, P0 ;  /* 0x00000006ff027e24 */ /* 0x004fe200080e06ff */
[----:B------:R-:W-:Y:S01]  /*0090*/  UMOV UR6, URZ ;  /* 0x000000ff00067c82 */ /* 0x000fe20008000000 */
[----:B------:R-:W-:Y:S06]  /*00a0*/  BRA.U !UP0, `(.L_x_0) ;  /* 0x00000001089c7547 */ /* 0x000fec000b800000 */
[----:B------:R-:W-:Y:S02]  /*00b0*/  UIADD3 UR5, UPT, UPT, UR4, -0x1, URZ ;  /* 0xffffffff04057890 */ /* 0x000fe4000fffe0ff */
[----:B------:R-:W-:Y:S02]  /*00c0*/  ULOP3.LUT UR9, UR4, 0x3, URZ, 0xc0, !UPT ;  /* 0x0000000304097892 */ /* 0x000fe4000f8ec0ff */
[----:B------:R-:W-:Y:S02]  /*00d0*/  UISETP.GE.U32.AND UP1, UPT, UR5, 0x3, UPT ;  /* 0x000000030500788c */ /* 0x000fe4000bf26070 */
[----:B------:R-:W-:Y:S01]  /*00e0*/  UISETP.NE.AND UP0, UPT, UR9, URZ, UPT ;  /* 0x000000ff0900728c */ /* 0x000fe2000bf05270 */
[----:B------:R-:W-:Y:S01]  /*00f0*/  UMOV UR6, 0x1 ;  /* 0x0000000100067882 */ /* 0x000fe20000000000 */
[----:B------:R-:W-:Y:S01]  /*0100*/  UMOV UR5, URZ ;  /* 0x000000ff00057c82 */ /* 0x000fe20008000000 */
[----:B------:R-:W-:-:S04]  /*0110*/  UMOV UR10, 0x1 ;  /* 0x00000001000a7882 */ /* 0x000fc80000000000 */
[----:B------:R-:W-:Y:S05]  /*0120*/  BRA.U !UP1, `(.L_x_1) ;  /* 0x0000000109587547 */ /* 0x000fea000b800000 */
[----:B------:R-:W-:Y:S01]  /*0130*/  ULOP3.LUT UR4, UR4, 0x7ffffffc, URZ, 0xc0, !UPT ;  /* 0x7ffffffc04047892 */ /* 0x000fe2000f8ec0ff */
[----:B------:R-:W-:Y:S01]  /*0140*/  UMOV UR6, 0x1 ;  /* 0x0000000100067882 */ /* 0x000fe20000000000 */
[----:B------:R-:W-:Y:S01]  /*0150*/  UMOV UR5, URZ ;  /* 0x000000ff00057c82 */ /* 0x000fe20008000000 */
[----:B------:R-:W-:-:S09]  /*0160*/  UMOV UR10, 0x1 ;  /* 0x00000001000a7882 */ /* 0x000fd20000000000 */
.L_x_2:
[----:B------:R-:W-:Y:S02]  /*0170*/  UIMAD.WIDE.U32 UR6, UR6, UR10, URZ ;  /* 0x0000000a060672a5 */ /* 0x000fe4000f8e00ff */
[----:B------:R-:W-:Y:S02]  /*0180*/  UIMAD UR8, UR5, UR10, URZ ;  /* 0x0000000a050872a4 */ /* 0x000fe4000f8e02ff */
[----:B------:R-:W-:Y:S02]  /*0190*/  UIADD3 UR5, UPT, UPT, UR10, 0x1, URZ ;  /* 0x000000010a057890 */ /* 0x000fe4000fffe0ff */
[----:B------:R-:W-:Y:S02]  /*01a0*/  UIADD3 UR8, UPT, UPT, UR7, UR8, URZ ;  /* 0x0000000807087290 */ /* 0x000fe4000fffe0ff */
[----:B------:R-:W-:Y:S02]  /*01b0*/  UIMAD.WIDE.U32 UR6, UR6, UR5, URZ ;  /* 0x00000005060672a5 */ /* 0x000fe4000f8e00ff */
[----:B------:R-:W-:-:S02]  /*01c0*/  UIMAD UR8, UR8, UR5, URZ ;  /* 0x00000005080872a4 */ /* 0x000fc4000f8e02ff */
[----:B------:R-:W-:Y:S02]  /*01d0*/  UIADD3 UR5, UPT, UPT, UR10, 0x2, URZ ;  /* 0x000000020a057890 */ /* 0x000fe4000fffe0ff */
[----:B------:R-:W-:Y:S02]  /*01e0*/  UIADD3 UR8, UPT, UPT, UR7, UR8, URZ ;  /* 0x0000000807087290 */ /* 0x000fe4000fffe0ff */
[----:B------:R-:W-:Y:S02]  /*01f0*/  UIMAD.WIDE.U32 UR6, UR6, UR5, URZ ;  /* 0x00000005060672a5 */ /* 0x000fe4000f8e00ff */
[----:B------:R-:W-:Y:S02]  /*0200*/  UIMAD UR5, UR8, UR5, URZ ;  /* 0x00000005080572a4 */ /* 0x000fe4000f8e02ff */
[----:B------:R-:W-:Y:S02]  /*0210*/  UIADD3 UR8, UPT, UPT, UR10, 0x3, URZ ;  /* 0x000000030a087890 */ /* 0x000fe4000fffe0ff */
[----:B------:R-:W-:-:S02]  /*0220*/  UIADD3 UR5, UPT, UPT, UR7, UR5, URZ ;  /* 0x0000000507057290 */ /* 0x000fc4000fffe0ff */
[----:B------:R-:W-:Y:S02]  /*0230*/  UISETP.NE.AND UP1, UPT, UR8, UR4, UPT ;  /* 0x000000040800728c */ /* 0x000fe4000bf25270 */
[----:B------:R-:W-:Y:S02]  /*0240*/  UIMAD.WIDE.U32 UR6, UR6, UR8, URZ ;  /* 0x00000008060672a5 */ /* 0x000fe4000f8e00ff */
[----:B------:R-:W-:Y:S02]  /*0250*/  UIMAD UR5, UR5, UR8, URZ ;  /* 0x00000008050572a4 */ /* 0x000fe4000f8e02ff */
[----:B------:R-:W-:Y:S02]  /*0260*/  UIADD3 UR10, UPT, UPT, UR10, 0x4, URZ ;  /* 0x000000040a0a7890 */ /* 0x000fe4000fffe0ff */
[----:B------:R-:W-:Y:S01]  /*0270*/  UIADD3 UR5, UPT, UPT, UR7, UR5, URZ ;  /* 0x0000000507057290 */ /* 0x000fe2000fffe0ff */
[----:B------:R-:W-:Y:S11]  /*0280*/  BRA.U UP1, `(.L_x_2) ;  /* 0xfffffffd01b87547 */ /* 0x000ff6000b83ffff */
.L_x_1:
[----:B------:R-:W-:Y:S05]  /*0290*/  BRA.U !UP0, `(.L_x_0) ;  /* 0x0000000108207547 */ /* 0x000fea000b800000 */
[----:B------:R-:W-:-:S05]  /*02a0*/  UMOV UR4, URZ ;  /* 0x000000ff00047c82 */ /* 0x000fca0008000000 */
.L_x_3:
[----:B------:R-:W-:Y:S02]  /*02b0*/  UIADD3 UR4, UPT, UPT, UR4, 0x1, URZ ;  /* 0x0000000104047890 */ /* 0x000fe4000fffe0ff */
[----:B------:R-:W-:Y:S02]  /*02c0*/  UIMAD.WIDE.U32 UR6, UR6, UR10, URZ ;  /* 0x0000000a060672a5 */ /* 0x000fe4000f8e00ff */
[----:B------:R-:W-:Y:S02]  /*02d0*/  UISETP.NE.AND UP0, UPT, UR4, UR9, UPT ;  /* 0x000000090400728c */ /* 0x000fe4000bf05270 */
[----:B------:R-:W-:Y:S02]  /*02e0*/  UIMAD UR5, UR5, UR10, URZ ;  /* 0x0000000a050572a4 */ /* 0x000fe4000f8e02ff */
[----:B------:R-:W-:Y:S02]  /*02f0*/  UIADD3 UR10, UPT, UPT, UR10, 0x1, URZ ;  /* 0x000000010a0a7890 */ /* 0x000fe4000fffe0ff */
[----:B------:R-:W-:-:S03]  /*0300*/  UIADD3 UR5, UPT, UPT, UR7, UR5, URZ ;  /* 0x0000000507057290 */ /* 0x000fc6000fffe0ff */
[----:B------:R-:W-:Y:S09]  /*0310*/  BRA.U UP0, `(.L_x_3) ;  /* 0xfffffffd00e47547 */ /* 0x000ff2000b83ffff */
.L_x_0:
[----:B------:R-:W0:Y:S02]  /*0320*/  LDC R8, c[0x0][0x38c] ;  /* 0x0000e300ff087b82 */ /* 0x000e240000000800 */
[----:B0-----:R-:W-:-:S04]  /*0330*/  SHF.R.S32.HI R6, RZ, 0x1f, R8 ;  /* 0x0000001fff067819 */ /* 0x001fc80000011408 */
[----:B------:R-:W-:-:S04]  /*0340*/  LOP3.LUT R0, R6, UR5, RZ, 0xfc, !PT ;  /* 0x0000000506007c12 */ /* 0x000fc8000f8efcff */
[----:B------:R-:W-:-:S13]  /*0350*/  ISETP.NE.U32.AND P0, PT, R0, RZ, PT ;  /* 0x000000ff0000720c */ /* 0x000fda0003f05070 */
[----:B------:R-:W-:Y:S05]  /*0360*/  @P0 BRA `(.L_x_4) ;  /* 0x0000000000500947 */ /* 0x000fea0003800000 */
[----:B------:R-:W0:Y:S01]  /*0370*/  I2F.U32.RP R0, R8 ;  /* 0x0000000800007306 */ /* 0x000e220000209000 */
[----:B------:R-:W-:Y:S01]  /*0380*/  ISETP.NE.U32.AND P2, PT, R8, RZ, PT ;  /* 0x000000ff0800720c */ /* 0x000fe20003f45070 */
[----:B------:R-:W-:-:S06]  /*0390*/  IMAD.MOV.U32 R19, RZ, RZ, RZ ;  /* 0x000000ffff137224 */ /* 0x000fcc00078e00ff */
[----:B0-----:R-:W0:Y:S02]  /*03a0*/  MUFU.RCP R0, R0 ;  /* 0x0000000000007308 */ /* 0x001e240000001000 */
[----:B0-----:R-:W-:-:S06]  /*03b0*/  VIADD R4, R0, 0xffffffe ;  /* 0x0ffffffe00047836 */ /* 0x001fcc0000000000 */
[----:B------:R0:W1:Y:S02]  /*03c0*/  F2I.FTZ.U32.TRUNC.NTZ R5, R4 ;  /* 0x0000000400057305 */ /* 0x000064000021f000 */
[----:B0-----:R-:W-:Y:S02]  /*03d0*/  IMAD.MOV.U32 R4, RZ, RZ, RZ ;  /* 0x000000ffff047224 */ /* 0x001fe400078e00ff */
[----:B-1----:R-:W-:-:S04]  /*03e0*/  IMAD.MOV R3, RZ, RZ, -R5 ;  /* 0x000000ffff037224 */ /* 0x002fc800078e0a05 */
[----:B------:R-:W-:-:S04]  /*03f0*/  IMAD R3, R3, R8, RZ ;  /* 0x0000000803037224 */ /* 0x000fc800078e02ff */
[----:B------:R-:W-:-:S06]  /*0400*/  IMAD.HI.U32 R5, R5, R3, R4 ;  /* 0x0000000305057227 */ /* 0x000fcc00078e0004 */
[----:B------:R-:W-:-:S04]  /*0410*/  IMAD.HI.U32 R18, R5, UR6, RZ ;  /* 0x0000000605127c27 */ /* 0x000fc8000f8e00ff */
[----:B------:R-:W-:-:S04]  /*0420*/  IMAD.MOV R3, RZ, RZ, -R18 ;  /* 0x000000ffff037224 */ /* 0x000fc800078e0a12 */
[----:B------:R-:W-:-:S05]  /*0430*/  IMAD R3, R8, R3, UR6 ;  /* 0x0000000608037e24 */ /* 0x000fca000f8e0203 */
[----:B------:R-:W-:-:S13]  /*0440*/  ISETP.GE.U32.AND P0, PT, R3, R8, PT ;  /* 0x000000080300720c */ /* 0x000fda0003f06070 */
[----:B------:R-:W-:Y:S02]  /*0450*/  @P0 IMAD.IADD R3, R3, 0x1, -R8 ;  /* 0x0000000103030824 */ /* 0x000fe400078e0a08 */
[----:B------:R-:W-:-:S03]  /*0460*/  @P0 VIADD R18, R18, 0x1 ;  /* 0x0000000112120836 */ /* 0x000fc60000000000 */
[----:B------:R-:W-:-:S13]  /*0470*/  ISETP.GE.U32.AND P1, PT, R3, R8, PT ;  /* 0x000000080300720c */ /* 0x000fda0003f26070 */
[----:B------:R-:W-:Y:S01]  /*0480*/  @P1 VIADD R18, R18, 0x1 ;  /* 0x0000000112121836 */ /* 0x000fe20000000000 */
[----:B------:R-:W-:Y:S01]  /*0490*/  @!P2 LOP3.LUT R18, RZ, R8, RZ, 0x33, !PT ;  /* 0x00000008ff12a212 */ /* 0x000fe200078e33ff */
[----:B------:R-:W-:Y:S06]  /*04a0*/  BRA `(.L_x_5) ;  /* 0x0000000000207947 */ /* 0x000fec0003800000 */
.L_x_4:
[----:B------:R-:W0:Y:S01]  /*04b0*/  LDCU UR4, c[0x0][0x38c] ;  /* 0x00007180ff0477ac */ /* 0x000e220008000800 */
[----:B------:R-:W-:Y:S01]  /*04c0*/  IMAD.U32 R30, RZ, RZ, UR6 ;  /* 0x00000006ff1e7e24 */ /* 0x000fe2000f8e00ff */
[----:B------:R-:W-:Y:S01]  /*04d0*/  MOV R4, 0x510 ;  /* 0x0000051000047802 */ /* 0x000fe20000000f00 */
[----:B------:R-:W-:Y:S02]  /*04e0*/  IMAD.U32 R31, RZ, RZ, UR5 ;  /* 0x00000005ff1f7e24 */ /* 0x000fe4000f8e00ff */
[----:B0-----:R-:W-:-:S07]  /*04f0*/  IMAD.U32 R0, RZ, RZ, UR4 ;  /* 0x00000004ff007e24 */ /* 0x001fce000f8e00ff */
[----:B------:R-:W-:Y:S05]  /*0500*/  CALL.REL.NOINC `($__internal_0_$__cuda_sm20_div_s64) ;  /* 0x0000004c005c7944 */ /* 0x000fea0003c00000 */
[----:B------:R-:W-:Y:S02]  /*0510*/  IMAD.MOV.U32 R18, RZ, RZ, R26 ;  /* 0x000000ffff127224 */ /* 0x000fe400078e001a */
[----:B------:R-:W-:-:S07]  /*0520*/  IMAD.MOV.U32 R19, RZ, RZ, R3 ;  /* 0x000000ffff137224 */ /* 0x000fce00078e0003 */
.L_x_5:
[----:B------:R-:W0:Y:S01]  /*0530*/  S2R R29, SR_TID.X ;  /* 0x00000000001d7919 */ /* 0x000e220000002100 */
[----:B------:R-:W-:Y:S01]  /*0540*/  MOV R16, 0x8 ;  /* 0x0000000800107802 */ /* 0x000fe20000000f00 */
[----:B------:R-:W-:Y:S01]  /*0550*/  IMAD.MOV.U32 R4, RZ, RZ, 0x10 ;  /* 0x00000010ff047424 */ /* 0x000fe200078e00ff */
[----:B------:R-:W-:Y:S01]  /*0560*/  BAR.SYNC.DEFER_BLOCKING 0x0 ;  /* 0x0000000000007b1d */ /* 0x000fe20000010000 */
[----:B------:R-:W-:-:S07]  /*0570*/  IMAD.MOV.U32 R5, RZ, RZ, RZ ;  /* 0x000000ffff057224 */ /* 0x000fce00078e00ff */
[----:B------:R1:W2:Y:S01]  /*0580*/  LDC.64 R6, c[0x4][R16] ;  /* 0x0100000010067b82 */ /* 0x0002a20000000a00 */
[-C--:B0-----:R-:W-:Y:S02]  /*0590*/  IMAD R25, R19, R29.reuse, RZ ;  /* 0x0000001d13197224 */ /* 0x081fe400078e02ff */
[----:B------:R-:W-:-:S04]  /*05a0*/  IMAD.WIDE.U32 R28, R18, R29, RZ ;  /* 0x0000001d121c7225 */ /* 0x000fc800078e00ff */
[----:B-1----:R-:W-:-:S07]  /*05b0*/  IMAD.IADD R25, R29, 0x1, R25 ;  /* 0x000000011d197824 */ /* 0x002fce00078e0219 */
[----:B------:R-:W-:-:S07]  /*05c0*/  LEPC R20, `(.L_x_6) ;  /* 0x000000001014794e */ /* 0x000fce0000000000 */
[----:B--2---:R-:W-:Y:S05]  /*05d0*/  CALL.ABS.NOINC R6 ;  /* 0x0000000006007343 */ /* 0x004fea0003c00000 */
.L_x_6:
[----:B------:R-:W0:Y:S01]  /*05e0*/  LDC R30, c[0x0][0x388] ;  /* 0x0000e200ff1e7b82 */ /* 0x000e220000000800 */
[----:B------:R-:W-:Y:S02]  /*05f0*/  IMAD.MOV.U32 R22, RZ, RZ, R4 ;  /* 0x000000ffff167224 */ /* 0x000fe400078e0004 */
[----:B------:R-:W-:-:S05]  /*0600*/  IMAD.MOV.U32 R23, RZ, RZ, R5 ;  /* 0x000000ffff177224 */ /* 0x000fca00078e0005 */
[----:B------:R-:W1:Y:S08]  /*0610*/  LDC.64 R16, c[0x4][R16] ;  /* 0x0100000010107b82 */ /* 0x000e700000000a00 */
[----:B------:R-:W2:Y:S01]  /*0620*/  LDC.64 R26, c[0x0][0x358] ;  /* 0x0000d600ff1a7b82 */ /* 0x000ea20000000a00 */
[----:B0-----:R-:W-:-:S04]  /*0630*/  IMAD.WIDE R30, R30, 0x4, RZ ;  /* 0x000000041e1e7825 */ /* 0x001fc800078e02ff */
[----:B------:R-:W-:Y:S02]  /*0640*/  IMAD.MOV.U32 R4, RZ, RZ, R30 ;  /* 0x000000ffff047224 */ /* 0x000fe400078e001e */
[----:B------:R-:W-:-:S07]  /*0650*/  IMAD.MOV.U32 R5, RZ, RZ, R31 ;  /* 0x000000ffff057224 */ /* 0x000fce00078e001f */
[----:B------:R-:W-:-:S07]  /*0660*/  LEPC R20, `(.L_x_7) ;  /* 0x000000001014794e */ /* 0x000fce0000000000 */
[----:B-12---:R-:W-:Y:S05]  /*0670*/  CALL.ABS.NOINC R16 ;  /* 0x0000000010007343 */ /* 0x006fea0003c00000 */
.L_x_7:
[----:B------:R-:W0:Y:S01]  /*0680*/  LDC R6, c[0x0][0x388] ;  /* 0x0000e200ff067b82 */ /* 0x000e220000000800 */
[C---:B------:R-:W-:Y:S01]  /*0690*/  R2UR UR4, R26.reuse ;  /* 0x000000001a0472ca */ /* 0x040fe200000e0000 */
[----:B------:R-:W-:Y:S01]  /*06a0*/  IMAD.MOV.U32 R7, RZ, RZ, RZ ;  /* 0x000000ffff077224 */ /* 0x000fe200078e00ff */
[C---:B------:R-:W-:Y:S02]  /*06b0*/  R2UR UR5, R27.reuse ;  /* 0x000000001b0572ca */ /* 0x040fe400000e0000 */
[----:B------:R-:W-:Y:S02]  /*06c0*/  R2UR UR6, R26 ;  /* 0x000000001a0672ca */ /* 0x000fe400000e0000 */
[----:B------:R-:W-:-:S09]  /*06d0*/  R2UR UR7, R27 ;  /* 0x000000001b0772ca */ /* 0x000fd200000e0000 */
[----:B------:R1:W-:Y:S01]  /*06e0*/  ST.E.64 desc[UR4][R22.64], R4 ;  /* 0x0000000416007985 */ /* 0x0003e2000c101b04 */
[----:B0-----:R-:W-:-:S03]  /*06f0*/  ISETP.GE.AND P0, PT, R6, 0x1, PT ;  /* 0x000000010600780c */ /* 0x001fc60003f06270 */
[----:B------:R1:W-:Y:S10]  /*0700*/  ST.E.64 desc[UR6][R22.64+0x8], R6 ;  /* 0x0000080616007985 */ /* 0x0003f4000c101b06 */
[----:B------:R-:W-:Y:S05]  /*0710*/  @!P0 BRA `(.L_x_8) ;  /* 0x00000004005c8947 */ /* 0x000fea0003800000 */
[----:B------:R-:W-:Y:S01]  /*0720*/  BSSY.RECONVERGENT B8, `(.L_x_8) ;  /* 0x0000056000087945 */ /* 0x000fe20003800200 */
[----:B------:R-:W-:-:S07]  /*0730*/  IMAD.MOV.U32 R17, RZ, RZ, RZ ;  /* 0x000000ffff117224 */ /* 0x000fce00078e00ff */
.L_x_18:
[----:B------:R-:W-:Y:S02]  /*0740*/  R2UR UR4, R26 ;  /* 0x000000001a0472ca */ /* 0x000fe400000e0000 */
[----:B------:R-:W-:-:S13]  /*0750*/  R2UR UR5, R27 ;  /* 0x000000001b0572ca */ /* 0x000fda00000e0000 */
[----:B-1----:R-:W2:Y:S01]  /*0760*/  LD.E.64 R6, desc[UR4][R22.64+0x8] ;  /* 0x0000080416067980 */ /* 0x002ea2000c101b00 */
[----:B------:R-:W-:Y:S01]  /*0770*/  BSSY.RECONVERGENT B7, `(.L_x_9) ;  /* 0x0000041000077945 */ /* 0x000fe20003800200 */
[----:B--2---:R-:W-:-:S13]  /*0780*/  ISETP.GE.AND P0, PT, R7, R6, PT ;  /* 0x000000060700720c */ /* 0x004fda0003f06270 */
[----:B0-----:R-:W-:Y:S05]  /*0790*/  @!P0 BRA `(.L_x_10) ;  /* 0x0000000000f88947 */ /* 0x001fea0003800000 */
[----:B------:R-:W-:Y:S01]  /*07a0*/  MOV R16, 0x0 ;  /* 0x0000000000107802 */ /* 0x000fe20000000f00 */
[----:B------:R-:W0:Y:S01]  /*07b0*/  LDCU.64 UR4, c[0x4][0x30] ;  /* 0x01000600ff0477ac */ /* 0x000e220008000a00 */
[----:B------:R-:W-:Y:S02]  /*07c0*/  CS2R R6, SRZ ;  /* 0x0000000000067805 */ /* 0x000fe4000001ff00 */
[----:B------:R1:W2:Y:S01]  /*07d0*/  LDC.64 R8, c[0x4][R16] ;  /* 0x0100000010087b82 */ /* 0x0002a20000000a00 */
[----:B0-----:R-:W-:Y:S02]  /*07e0*/  IMAD.U32 R4, RZ, RZ, UR4 ;  /* 0x00000004ff047e24 */ /* 0x001fe4000f8e00ff */
[----:B-1----:R-:W-:-:S07]  /*07f0*/  IMAD.U32 R5, RZ, RZ, UR5 ;  /* 0x00000005ff057e24 */ /* 0x002fce000f8e00ff */
[----:B------:R-:W-:-:S07]  /*0800*/  LEPC R20, `(.L_x_11) ;  /* 0x000000001014794e */ /* 0x000fce0000000000 */
[----:B--2---:R-:W-:Y:S05]  /*0810*/  CALL.ABS.NOINC R8 ;  /* 0x0000000008007343 */ /* 0x004fea0003c00000 */
.L_x_11:
[----:B------:R-:W-:Y:S02]  /*0820*/  R2UR UR4, R26 ;  /* 0x000000001a0472ca */ /* 0x000fe400000e0000 */
[----:B------:R-:W-:-:S13]  /*0830*/  R2UR UR5, R27 ;  /* 0x000000001b0572ca */ /* 0x000fda00000e0000 */
[----:B------:R-:W2:Y:S01]  /*0840*/  LD.E.64 R4, desc[UR4][R22.64+0x8] ;  /* 0x0000080416047980 */ /* 0x000ea2000c101b00 */
[----:B------:R0:W1:Y:S01]  /*0850*/  LDC.64 R8, c[0x4][R16] ;  /* 0x0100000010087b82 */ /* 0x0000620000000a00 */
[----:B------:R-:W3:Y:S01]  /*0860*/  LDCU.64 UR4, c[0x4][0x20] ;  /* 0x01000400ff0477ac */ /* 0x000ee20008000a00 */
[----:B------:R-:W-:Y:S02]  /*0870*/  IMAD.MOV.U32 R6, RZ, RZ, R24 ;  /* 0x000000ffff067224 */ /* 0x000fe400078e0018 */
[----:B------:R-:W-:Y:S02]  /*0880*/  IMAD.MOV.U32 R7, RZ, RZ, R2 ;  /* 0x000000ffff077224 */ /* 0x000fe400078e0002 */
[----:B--2---:R-:W-:Y:S02]  /*0890*/  IMAD.MOV.U32 R10, RZ, RZ, R5 ;  /* 0x000000ffff0a7224 */ /* 0x004fe400078e0005 */
[----:B------:R-:W-:Y:S02]  /*08a0*/  IMAD.MOV.U32 R11, RZ, RZ, R4 ;  /* 0x000000ffff0b7224 */ /* 0x000fe400078e0004 */
[----:B---3--:R-:W-:-:S02]  /*08b0*/  IMAD.U32 R4, RZ, RZ, UR4 ;  /* 0x00000004ff047e24 */ /* 0x008fc4000f8e00ff */
[----:B------:R-:W-:Y:S01]  /*08c0*/  IMAD.U32 R5, RZ, RZ, UR5 ;  /* 0x00000005ff057e24 */ /* 0x000fe2000f8e00ff */
[----:B-1----:R0:W-:Y:S06]  /*08d0*/  STL.64 [R1], R10 ;  /* 0x0000000a01007387 */ /* 0x0021ec0000100a00 */
[----:B------:R-:W-:-:S07]  /*08e0*/  LEPC R20, `(.L_x_12) ;  /* 0x000000001014794e */ /* 0x000fce0000000000 */
[----:B0-----:R-:W-:Y:S05]  /*08f0*/  CALL.ABS.NOINC R8 ;  /* 0x0000000008007343 */ /* 0x001fea0003c00000 */
.L_x_12:
[----:B------:R-:W-:Y:S02]  /*0900*/  R2UR UR4, R26 ;  /* 0x000000001a0472ca */ /* 0x000fe400000e0000 */
[----:B------:R-:W-:-:S13]  /*0910*/  R2UR UR5, R27 ;  /* 0x000000001b0572ca */ /* 0x000fda00000e0000 */
[----:B------:R-:W2:Y:S01]  /*0920*/  LD.E R0, desc[UR4][R22.64+0xc] ;  /* 0x00000c0416007980 */ /* 0x000ea2000c101900 */
[----:B------:R-:W-:Y:S01]  /*0930*/  BSSY.RECONVERGENT B6, `(.L_x_13) ;  /* 0x0000019000067945 */ /* 0x000fe20003800200 */
[----:B--2---:R-:W-:-:S13]  /*0940*/  ISETP.GE.AND P0, PT, R0, 0x1, PT ;  /* 0x000000010000780c */ /* 0x004fda0003f06270 */
[----:B------:R-:W-:Y:S05]  /*0950*/  @!P0 BRA `(.L_x_14) ;  /* 0x0000000000588947 */ /* 0x000fea0003800000 */
[----:B------:R-:W-:-:S07]  /*0960*/  IMAD.MOV.U32 R16, RZ, RZ, RZ ;  /* 0x000000ffff107224 */ /* 0x000fce00078e00ff */
.L_x_16:
[----:B------:R-:W-:Y:S02]  /*0970*/  R2UR UR4, R26 ;  /* 0x000000001a0472ca */ /* 0x000fe400000e0000 */
[----:B------:R-:W-:-:S13]  /*0980*/  R2UR UR5, R27 ;  /* 0x000000001b0572ca */ /* 0x000fda00000e0000 */
[----:B------:R-:W2:Y:S02]  /*0990*/  LD.E.64 R10, desc[UR4][R22.64] ;  /* 0x00000004160a7980 */ /* 0x000ea4000c101b00 */
[----:B--2---:R-:W-:-:S06]  /*09a0*/  IMAD.WIDE.U32 R10, R16, 0x4, R10 ;  /* 0x00000004100a7825 */ /* 0x004fcc00078e000a */
[----:B------:R-:W2:Y:S01]  /*09b0*/  LD.E R10, desc[UR4][R10.64] ;  /* 0x000000040a0a7980 */ /* 0x000ea2000c101900 */
[----:B------:R-:W-:Y:S01]  /*09c0*/  MOV R8, 0x0 ;  /* 0x0000000000087802 */ /* 0x000fe20000000f00 */
[----:B------:R-:W0:Y:S01]  /*09d0*/  LDCU.64 UR4, c[0x4][0x28] ;  /* 0x01000500ff0477ac */ /* 0x000e220008000a00 */
[----:B------:R-:W-:Y:S02]  /*09e0*/  IMAD.MOV.U32 R6, RZ, RZ, R24 ;  /* 0x000000ffff067224 */ /* 0x000fe400078e0018 */
[----:B------:R-:W-:Y:S02]  /*09f0*/  IMAD.MOV.U32 R7, RZ, RZ, R2 ;  /* 0x000000ffff077224 */ /* 0x000fe400078e0002 */
[----:B------:R-:W1:Y:S01]  /*0a00*/  LDC.64 R8, c[0x4][R8] ;  /* 0x0100000008087b82 */ /* 0x000e620000000a00 */
[----:B0-----:R-:W-:Y:S02]  /*0a10*/  IMAD.U32 R4, RZ, RZ, UR4 ;  /* 0x00000004ff047e24 */ /* 0x001fe4000f8e00ff */
[----:B------:R-:W-:Y:S01]  /*0a20*/  IMAD.U32 R5, RZ, RZ, UR5 ;  /* 0x00000005ff057e24 */ /* 0x000fe2000f8e00ff */
[----:B-12---:R0:W-:Y:S06]  /*0a30*/  STL [R1], R10 ;  /* 0x0000000a01007387 */ /* 0x0061ec0000100800 */
[----:B------:R-:W-:-:S07]  /*0a40*/  LEPC R20, `(.L_x_15) ;  /* 0x000000001014794e */ /* 0x000fce0000000000 */
[----:B0-----:R-:W-:Y:S05]  /*0a50*/  CALL.ABS.NOINC R8 ;  /* 0x0000000008007343 */ /* 0x001fea0003c00000 */
.L_x_15:
[----:B------:R-:W-:Y:S02]  /*0a60*/  R2UR UR4, R26 ;  /* 0x000000001a0472ca */ /* 0x000fe400000e0000 */
[----:B------:R-:W-:-:S13]  /*0a70*/  R2UR UR5, R27 ;  /* 0x000000001b0572ca */ /* 0x000fda00000e0000 */
[----:B------:R-:W2:Y:S01]  /*0a80*/  LD.E R3, desc[UR4][R22.64+0xc] ;  /* 0x00000c0416037980 */ /* 0x000ea2000c101900 */
[----:B------:R-:W-:-:S05]  /*0a90*/  VIADD R16, R16, 0x1 ;  /* 0x0000000110107836 */ /* 0x000fca0000000000 */
[----:B--2---:R-:W-:-:S13]  /*0aa0*/  ISETP.GE.AND P0, PT, R16, R3, PT ;  /* 0x000000031000720c */ /* 0x004fda0003f06270 */
[----:B------:R-:W-:Y:S05]  /*0ab0*/  @!P0 BRA `(.L_x_16) ;  /* 0xfffffffc00ac8947 */ /* 0x000fea000383ffff */
.L_x_14:
[----:B------:R-:W-:Y:S05]  /*0ac0*/  BSYNC.RECONVERGENT B6 ;  /* 0x0000000000067941 */ /* 0x000fea0003800200 */
.L_x_13:
        /* <DEDUP_REMOVED lines=8> */
.L_x_17:
[----:B------:R-:W-:Y:S02]  /*0b50*/  R2UR UR4, R26 ;  /* 0x000000001a0472ca */ /* 0x000fe400000e0000 */
[----:B------:R-:W-:-:S13]  /*0b60*/  R2UR UR5, R27 ;  /* 0x000000001b0572ca */ /* 0x000fda00000e0000 */
[----:B------:R0:W5:Y:S02]  /*0b70*/  LD.E R7, desc[UR4][R22.64+0xc] ;  /* 0x00000c0416077980 */ /* 0x000164000c101900 */
.L_x_10:
[----:B------:R-:W-:Y:S05]  /*0b80*/  BSYNC.RECONVERGENT B7 ;  /* 0x0000000000077941 */ /* 0x000fea0003800200 */
.L_x_9:
[----:B------:R-:W-:Y:S02]  /*0b90*/  R2UR UR4, R26 ;  /* 0x000000001a0472ca */ /* 0x000fe400000e0000 */
[----:B------:R-:W-:-:S13]  /*0ba0*/  R2UR UR5, R27 ;  /* 0x000000001b0572ca */ /* 0x000fda00000e0000 */
[----:B------:R-:W2:Y:S01]  /*0bb0*/  LD.E.64 R4, desc[UR4][R22.64] ;  /* 0x0000000416047980 */ /* 0x000ea2000c101b00 */
[C---:B------:R-:W-:Y:S01]  /*0bc0*/  R2UR UR6, R26.reuse ;  /* 0x000000001a0672ca */ /* 0x040fe200000e0000 */
[----:B------:R-:W1:Y:S01]  /*0bd0*/  LDCU UR4, c[0x0][0x388] ;  /* 0x00007100ff0477ac */ /* 0x000e620008000800 */
[----:B------:R-:W-:Y:S01]  /*0be0*/  R2UR UR7, R27 ;  /* 0x000000001b0772ca */ /* 0x000fe200000e0000 */
[----:B-----5:R-:W-:Y:S01]  /*0bf0*/  VIADD R3, R7, 0x1 ;  /* 0x0000000107037836 */ /* 0x020fe20000000000 */
[----:B------:R-:W-:Y:S02]  /*0c00*/  R2UR UR8, R26 ;  /* 0x000000001a0872ca */ /* 0x000fe400000e0000 */
[----:B------:R-:W-:-:S09]  /*0c10*/  R2UR UR9, R27 ;  /* 0x000000001b0972ca */ /* 0x000fd200000e0000 */
[----:B------:R-:W-:Y:S01]  /*0c20*/  ST.E desc[UR6][R22.64+0xc], R3 ;  /* 0x00000c0316007985 */ /* 0x000fe2000c101906 */
[----:B--2---:R-:W-:-:S05]  /*0c30*/  IMAD.WIDE R4, R7, 0x4, R4 ;  /* 0x0000000407047825 */ /* 0x004fca00078e0204 */
[----:B------:R2:W-:Y:S02]  /*0c40*/  ST.E desc[UR8][R4.64], R17 ;  /* 0x0000001104007985 */ /* 0x0005e4000c101908 */
[----:B--2---:R-:W-:-:S05]  /*0c50*/  VIADD R17, R17, 0x1 ;  /* 0x0000000111117836 */ /* 0x004fca0000000000 */
[----:B-1----:R-:W-:-:S13]  /*0c60*/  ISETP.NE.AND P0, PT, R17, UR4, PT ;  /* 0x0000000411007c0c */ /* 0x002fda000bf05270 */
[----:B------:R-:W-:Y:S05]  /*0c70*/  @P0 BRA `(.L_x_18) ;  /* 0xfffffff800b00947 */ /* 0x000fea000383ffff */
[----:B------:R-:W-:Y:S05]  /*0c80*/  BSYNC.RECONVERGENT B8 ;  /* 0x0000000000087941 */ /* 0x000fea0003800200 */
.L_x_8:
[----:B------:R-:W-:Y:S01]  /*0c90*/  MOV R16, 0x8 ;  /* 0x0000000800107802 */ /* 0x000fe20000000f00 */
[----:B-1----:R-:W-:Y:S02]  /*0ca0*/  IMAD.MOV.U32 R4, RZ, RZ, 0x10 ;  /* 0x00000010ff047424 */ /* 0x002fe400078e00ff */
[----:B------:R-:W-:Y:S01]  /*0cb0*/  IMAD.MOV.U32 R5, RZ, RZ, RZ ;  /* 0x000000ffff057224 */ /* 0x000fe200078e00ff */
[----:B------:R1:W2:Y:S06]  /*0cc0*/  LDC.64 R6, c[0x4][R16] ;  /* 0x0100000010067b82 */ /* 0x0002ac0000000a00 */
[----:B------:R-:W-:-:S07]  /*0cd0*/  LEPC R20, `(.L_x_19) ;  /* 0x000000001014794e */ /* 0x000fce0000000000 */
[----:B012---:R-:W-:Y:S05]  /*0ce0*/  CALL.ABS.NOINC R6 ;  /* 0x0000000006007343 */ /* 0x007fea0003c00000 */
.L_x_19:
[----:B------:R0:W1:Y:S01]  /*0cf0*/  LDC.64 R6, c[0x4][R16] ;  /* 0x0100000010067b82 */ /* 0x0000620000000a00 */
[----:B------:R-:W-:Y:S02]  /*0d00*/  IMAD.MOV.U32 R17, RZ, RZ, R5 ;  /* 0x000000ffff117224 */ /* 0x000fe400078e0005 */
[----:B------:R-:W-:Y:S02]  /*0d10*/  IMAD.MOV.U32 R5, RZ, RZ, R31 ;  /* 0x000000ffff057224 */ /* 0x000fe400078e001f */
[----:B0-----:R-:W-:Y:S02]  /*0d20*/  IMAD.MOV.U32 R16, RZ, RZ, R4 ;  /* 0x000000ffff107224 */ /* 0x001fe400078e0004 */
[----:B------:R-:W-:-:S07]  /*0d30*/  IMAD.MOV.U32 R4, RZ, RZ, R30 ;  /* 0x000000ffff047224 */ /* 0x000fce00078e001e */
[----:B------:R-:W-:-:S07]  /*0d40*/  LEPC R20, `(.L_x_20) ;  /* 0x000000001014794e */ /* 0x000fce0000000000 */
[----:B-1----:R-:W-:Y:S05]  /*0d50*/  CALL.ABS.NOINC R6 ;  /* 0x0000000006007343 */ /* 0x002fea0003c00000 */
.L_x_20:
[----:B------:R-:W0:Y:S01]  /*0d60*/  LDC R6, c[0x0][0x388] ;  /* 0x0000e200ff067b82 */ /* 0x000e220000000800 */
[C---:B------:R-:W-:Y:S01]  /*0d70*/  R2UR UR4, R26.reuse ;  /* 0x000000001a0472ca */ /* 0x040fe200000e0000 */
[----:B------:R-:W-:Y:S01]  /*0d80*/  IMAD.MOV.U32 R7, RZ, RZ, RZ ;  /* 0x000000ffff077224 */ /* 0x000fe200078e00ff */
[C---:B------:R-:W-:Y:S01]  /*0d90*/  R2UR UR5, R27.reuse ;  /* 0x000000001b0572ca */ /* 0x040fe200000e0000 */
[----:B------:R-:W-:Y:S01]  /*0da0*/  BSSY.RECONVERGENT B8, `(.L_x_21) ;  /* 0x0000178000087945 */ /* 0x000fe20003800200 */
[----:B------:R-:W-:Y:S02]  /*0db0*/  R2UR UR6, R26 ;  /* 0x000000001a0672ca */ /* 0x000fe400000e0000 */
[----:B------:R-:W-:-:S09]  /*0dc0*/  R2UR UR7, R27 ;  /* 0x000000001b0772ca */ /* 0x000fd200000e0000 */
[----:B------:R1:W-:Y:S01]  /*0dd0*/  ST.E.64 desc[UR4][R16.64], R4 ;  /* 0x0000000410007985 */ /* 0x0003e2000c101b04 */
[----:B0-----:R-:W-:-:S03]  /*0de0*/  ISETP.GT.AND P0, PT, R6, 0x1, PT ;  /* 0x000000010600780c */ /* 0x001fc60003f04270 */
[----:B------:R1:W-:Y:S10]  /*0df0*/  ST.E.64 desc[UR6][R16.64+0x8], R6 ;  /* 0x0000080610007985 */ /* 0x0003f4000c101b06 */
[----:B------:R-:W-:Y:S05]  /*0e00*/  @P0 BRA `(.L_x_22) ;  /* 0x0000000000100947 */ /* 0x000fea0003800000 */
[----:B------:R-:W-:Y:S02]  /*0e10*/  R2UR UR4, R26 ;  /* 0x000000001a0472ca */ /* 0x000fe400000e0000 */
[----:B------:R-:W-:-:S13]  /*0e20*/  R2UR UR5, R27 ;  /* 0x000000001b0572ca */ /* 0x000fda00000e0000 */
[----:B------:R0:W5:Y:S01]  /*0e30*/  LD.E R3, desc[UR4][R22.64+0xc] ;  /* 0x00000c0416037980 */ /* 0x000162000c101900 */
[----:B------:R-:W-:Y:S05]  /*0e40*/  BRA `(.L_x_23) ;  /* 0x0000001400b47947 */ /* 0x000fea0003800000 */
.L_x_22:
[--C-:B------:R-:W-:Y:S01]  /*0e50*/  SHF.R.S32.HI R31, RZ, 0x1f, R28.reuse ;  /* 0x0000001fff1f7819 */ /* 0x100fe2000001141c */
[----:B------:R-:W-:Y:S02]  /*0e60*/  IMAD.MOV.U32 R30, RZ, RZ, R28 ;  /* 0x000000ffff1e7224 */ /* 0x000fe400078e001c */
[----:B------:R-:W-:Y:S02]  /*0e70*/  IMAD.MOV.U32 R29, RZ, RZ, 0x1 ;  /* 0x00000001ff1d7424 */ /* 0x000fe400078e00ff */
[----:B------:R-:W-:-:S07]  /*0e80*/  IMAD.MOV.U32 R27, RZ, RZ, RZ ;  /* 0x000000ffff1b7224 */ /* 0x000fce00078e00ff */
.L_x_66:
[----:B0-----:R-:W0:Y:S01]  /*0e90*/  LDC R3, c[0x0][0x388] ;  /* 0x0000e200ff037b82 */ /* 0x001e220000000800 */
[----:B------:R-:W-:Y:S01]  /*0ea0*/  LOP3.LUT R0, RZ, R27, RZ, 0x33, !PT ;  /* 0x0000001bff007212 */ /* 0x000fe200078e33ff */
[----:B------:R-:W-:Y:S01]  /*0eb0*/  BSSY.RECONVERGENT B0, `(.L_x_24) ;  /* 0x0000021000007945 */ /* 0x000fe20003800200 */
[----:B-1----:R-:W-:Y:S01]  /*0ec0*/  IMAD.MOV.U32 R6, RZ, RZ, RZ ;  /* 0x000000ffff067224 */ /* 0x002fe200078e00ff */
[--C-:B0-----:R-:W-:Y:S02]  /*0ed0*/  IADD3 R27, PT, PT, -R27, -0x2, R3.reuse ;  /* 0xfffffffe1b1b7810 */ /* 0x101fe40007ffe103 */
[----:B------:R-:W-:Y:S02]  /*0ee0*/  IMAD.IADD R4, R0, 0x1, R3 ;  /* 0x0000000100047824 */ /* 0x000fe400078e0203 */
[----:B------:R-:W-:Y:S01]  /*0ef0*/  IMAD.MOV.U32 R0, RZ, RZ, 0x1 ;  /* 0x00000001ff007424 */ /* 0x000fe200078e00ff */
[----:B------:R-:W-:Y:S01]  /*0f00*/  ISETP.GE.U32.AND P0, PT, R27, 0x3, PT ;  /* 0x000000031b00780c */ /* 0x000fe20003f06070 */
[----:B------:R-:W-:Y:S01]  /*0f10*/  IMAD.MOV.U32 R3, RZ, RZ, 0x1 ;  /* 0x00000001ff037424 */ /* 0x000fe200078e00ff */
[----:B------:R-:W-:-:S04]  /*0f20*/  LOP3.LUT R8, R4, 0x3, RZ, 0xc0, !PT ;  /* 0x0000000304087812 */ /* 0x000fc800078ec0ff */
[----:B------:R-:W-:-:S07]  /*0f30*/  ISETP.NE.AND P1, PT, R8, RZ, PT ;  /* 0x000000ff0800720c */ /* 0x000fce0003f25270 */
[----:B------:R-:W-:Y:S06]  /*0f40*/  @!P0 BRA `(.L_x_25) ;  /* 0x00000000005c8947 */ /* 0x000fec0003800000 */
[----:B------:R-:W-:Y:S01]  /*0f50*/  LOP3.LUT R10, R4, 0xfffffffc, RZ, 0xc0, !PT ;  /* 0xfffffffc040a7812 */ /* 0x000fe200078ec0ff */
[----:B------:R-:W-:Y:S02]  /*0f60*/  IMAD.MOV.U32 R0, RZ, RZ, 0x1 ;  /* 0x00000001ff007424 */ /* 0x000fe400078e00ff */
[----:B------:R-:W-:Y:S02]  /*0f70*/  IMAD.MOV.U32 R6, RZ, RZ, RZ ;  /* 0x000000ffff067224 */ /* 0x000fe400078e00ff */
[----:B------:R-:W-:-:S07]  /*0f80*/  IMAD.MOV.U32 R3, RZ, RZ, 0x1 ;  /* 0x00000001ff037424 */ /* 0x000fce00078e00ff */
.L_x_26:
[-C--:B------:R-:W-:Y:S02]  /*0f90*/  IMAD R9, R6, R3.reuse, RZ ;  /* 0x0000000306097224 */ /* 0x080fe400078e02ff */
[----:B------:R-:W-:-:S04]  /*0fa0*/  IMAD.WIDE.U32 R4, R0, R3, RZ ;  /* 0x0000000300047225 */ /* 0x000fc800078e00ff */
[----:B------:R-:W-:Y:S02]  /*0fb0*/  VIADD R7, R3, 0x1 ;  /* 0x0000000103077836 */ /* 0x000fe40000000000 */
[----:B------:R-:W-:Y:S02]  /*0fc0*/  IMAD.IADD R0, R5, 0x1, R9 ;  /* 0x0000000105007824 */ /* 0x000fe400078e0209 */
[----:B------:R-:W-:-:S04]  /*0fd0*/  IMAD.WIDE.U32 R4, R4, R7, RZ ;  /* 0x0000000704047225 */ /* 0x000fc800078e00ff */
[----:B------:R-:W-:Y:S02]  /*0fe0*/  IMAD R9, R0, R7, RZ ;  /* 0x0000000700097224 */ /* 0x000fe400078e02ff */
[----:B------:R-:W-:Y:S02]  /*0ff0*/  VIADD R7, R3, 0x2 ;  /* 0x0000000203077836 */ /* 0x000fe40000000000 */
[----:B------:R-:W-:Y:S02]  /*1000*/  IMAD.IADD R0, R5, 0x1, R9 ;  /* 0x0000000105007824 */ /* 0x000fe400078e0209 */
[----:B------:R-:W-:-:S04]  /*1010*/  IMAD.WIDE.U32 R4, R4, R7, RZ ;  /* 0x0000000704047225 */ /* 0x000fc800078e00ff */
[----:B------:R-:W-:Y:S02]  /*1020*/  IMAD R9, R0, R7, RZ ;  /* 0x0000000700097224 */ /* 0x000fe400078e02ff */
[----:B------:R-:W-:Y:S02]  /*1030*/  VIADD R7, R3, 0x3 ;  /* 0x0000000303077836 */ /* 0x000fe40000000000 */
[----:B------:R-:W-:Y:S02]  /*1040*/  IMAD.IADD R0, R5, 0x1, R9 ;  /* 0x0000000105007824 */ /* 0x000fe400078e0209 */
[----:B------:R-:W-:Y:S01]  /*1050*/  IMAD.WIDE.U32 R4, R4, R7, RZ ;  /* 0x0000000704047225 */ /* 0x000fe200078e00ff */
[----:B------:R-:W-:-:S03]  /*1060*/  ISETP.NE.AND P0, PT, R7, R10, PT ;  /* 0x0000000a0700720c */ /* 0x000fc60003f05270 */
[----:B------:R-:W-:Y:S02]  /*1070*/  IMAD R7, R0, R7, RZ ;  /* 0x0000000700077224 */ /* 0x000fe400078e02ff */
[----:B------:R-:W-:Y:S02]  /*1080*/  IMAD.MOV.U32 R0, RZ, RZ, R4 ;  /* 0x000000ffff007224 */ /* 0x000fe400078e0004 */
[----:B------:R-:W-:Y:S02]  /*1090*/  IMAD.IADD R6, R5, 0x1, R7 ;  /* 0x0000000105067824 */ /* 0x000fe400078e0207 */
[----:B------:R-:W-:-:S04]  /*10a0*/  VIADD R3, R3, 0x4 ;  /* 0x0000000403037836 */ /* 0x000fc80000000000 */
[----:B------:R-:W-:Y:S05]  /*10b0*/  @P0 BRA `(.L_x_26) ;  /* 0xfffffffc00b40947 */ /* 0x000fea000383ffff */
.L_x_25:
[----:B------:R-:W-:Y:S05]  /*10c0*/  BSYNC.RECONVERGENT B0 ;  /* 0x0000000000007941 */ /* 0x000fea0003800200 */
.L_x_24:
[----:B------:R-:W-:Y:S04]  /*10d0*/  BSSY.RECONVERGENT B0, `(.L_x_27) ;  /* 0x0000013000007945 */ /* 0x000fe80003800200 */
[----:B------:R-:W-:Y:S05]  /*10e0*/  @!P1 BRA `(.L_x_28) ;  /* 0x0000000000449947 */ /* 0x000fea0003800000 */
[----:B------:R-:W-:Y:S01]  /*10f0*/  ISETP.NE.AND P0, PT, R8, 0x1, PT ;  /* 0x000000010800780c */ /* 0x000fe20003f05270 */
[-C--:B------:R-:W-:Y:S02]  /*1100*/  IMAD R7, R6, R3.reuse, RZ ;  /* 0x0000000306077224 */ /* 0x080fe400078e02ff */
[----:B------:R-:W-:-:S04]  /*1110*/  IMAD.WIDE.U32 R4, R0, R3, RZ ;  /* 0x0000000300047225 */ /* 0x000fc800078e00ff */
[----:B------:R-:W-:Y:S02]  /*1120*/  IMAD.IADD R6, R5, 0x1, R7 ;  /* 0x0000000105067824 */ /* 0x000fe400078e0207 */
[----:B------:R-:W-:-:S04]  /*1130*/  IMAD.MOV.U32 R0, RZ, RZ, R4 ;  /* 0x000000ffff007224 */ /* 0x000fc800078e0004 */
[----:B------:R-:W-:Y:S05]  /*1140*/  @!P0 BRA `(.L_x_28) ;  /* 0x00000000002c8947 */ /* 0x000fea0003800000 */
[----:B------:R-:W-:Y:S01]  /*1150*/  ISETP.NE.AND P0, PT, R8, 0x2, PT ;  /* 0x000000020800780c */ /* 0x000fe20003f05270 */
[----:B------:R-:W-:-:S04]  /*1160*/  VIADD R5, R3, 0x1 ;  /* 0x0000000103057836 */ /* 0x000fc80000000000 */
[-C--:B------:R-:W-:Y:S02]  /*1170*/  IMAD R7, R6, R5.reuse, RZ ;  /* 0x0000000506077224 */ /* 0x080fe400078e02ff */
[----:B------:R-:W-:-:S04]  /*1180*/  IMAD.WIDE.U32 R4, R0, R5, RZ ;  /* 0x0000000500047225 */ /* 0x000fc800078e00ff */
[----:B------:R-:W-:Y:S02]  /*1190*/  IMAD.IADD R6, R5, 0x1, R7 ;  /* 0x0000000105067824 */ /* 0x000fe400078e0207 */
[----:B------:R-:W-:Y:S02]  /*11a0*/  @P0 VIADD R3, R3, 0x2 ;  /* 0x0000000203030836 */ /* 0x000fe40000000000 */
[----:B------:R-:W-:Y:S02]  /*11b0*/  IMAD.MOV.U32 R0, RZ, RZ, R4 ;  /* 0x000000ffff007224 */ /* 0x000fe400078e0004 */
[-C--:B------:R-:W-:Y:S02]  /*11c0*/  @P0 IMAD R7, R6, R3.reuse, RZ ;  /* 0x0000000306070224 */ /* 0x080fe400078e02ff */
[----:B------:R-:W-:-:S04]  /*11d0*/  @P0 IMAD.WIDE.U32 R4, R0, R3, RZ ;  /* 0x0000000300040225 */ /* 0x000fc800078e00ff */
[----:B------:R-:W-:Y:S02]  /*11e0*/  @P0 IMAD.IADD R6, R5, 0x1, R7 ;  /* 0x0000000105060824 */ /* 0x000fe400078e0207 */
[----:B------:R-:W-:-:S07]  /*11f0*/  @P0 IMAD.MOV.U32 R0, RZ, RZ, R4 ;  /* 0x000000ffff000224 */ /* 0x000fce00078e0004 */
.L_x_28:
[----:B------:R-:W-:Y:S05]  /*1200*/  BSYNC.RECONVERGENT B0 ;  /* 0x0000000000007941 */ /* 0x000fea0003800200 */
.L_x_27:
[----:B------:R-:W-:Y:S01]  /*1210*/  LOP3.LUT R3, R31, R6, RZ, 0xfc, !PT ;  /* 0x000000061f037212 */ /* 0x000fe200078efcff */
[----:B------:R-:W-:Y:S01]  /*1220*/  BSSY.RECONVERGENT B0, `(.L_x_29) ;  /* 0x0000022000007945 */ /* 0x000fe20003800200 */
[----:B------:R-:W-:Y:S02]  /*1230*/  IMAD.MOV.U32 R27, RZ, RZ, R29 ;  /* 0x000000ffff1b7224 */ /* 0x000fe400078e001d */
        /* <DEDUP_REMOVED lines=12> */
[----:B------:R-:W-:-:S04]  /*1300*/  IMAD.HI.U32 R26, R5, R30, RZ ;  /* 0x0000001e051a7227 */ /* 0x000fc800078e00ff */
[----:B------:R-:W-:-:S04]  /*1310*/  IMAD.MOV R5, RZ, RZ, -R26 ;  /* 0x000000ffff057224 */ /* 0x000fc800078e0a1a */
[----:B------:R-:W-:-:S05]  /*1320*/  IMAD R5, R0, R5, R30 ;  /* 0x0000000500057224 */ /* 0x000fca00078e021e */
[----:B------:R-:W-:-:S13]  /*1330*/  ISETP.GE.U32.AND P0, PT, R5, R0, PT ;  /* 0x000000000500720c */ /* 0x000fda0003f06070 */
[----:B------:R-:W-:Y:S02]  /*1340*/  @P0 IMAD.IADD R5, R5, 0x1, -R0 ;  /* 0x0000000105050824 */ /* 0x000fe400078e0a00 */
[----:B------:R-:W-:-:S03]  /*1350*/  @P0 VIADD R26, R26, 0x1 ;  /* 0x000000011a1a0836 */ /* 0x000fc60000000000 */
[----:B------:R-:W-:-:S13]  /*1360*/  ISETP.GE.U32.AND P1, PT, R5, R0, PT ;  /* 0x000000000500720c */ /* 0x000fda0003f26070 */
[----:B------:R-:W-:Y:S01]  /*1370*/  @P1 VIADD R26, R26, 0x1 ;  /* 0x000000011a1a1836 */ /* 0x000fe20000000000 */
[----:B------:R-:W-:-:S05]  /*1380*/  @!P2 LOP3.LUT R26, RZ, R0, RZ, 0x33, !PT ;  /* 0x00000000ff1aa212 */ /* 0x000fca00078e33ff */
[----:B------:R-:W-:-:S04]  /*1390*/  IMAD.MOV R3, RZ, RZ, -R26 ;  /* 0x000000ffff037224 */ /* 0x000fc800078e0a1a */
[----:B------:R-:W-:Y:S01]  /*13a0*/  IMAD R30, R0, R3, R30 ;  /* 0x00000003001e7224 */ /* 0x000fe200078e021e */
[----:B------:R-:W-:Y:S06]  /*13b0*/  BRA `(.L_x_31) ;  /* 0x0000000000207947 */ /* 0x000fec0003800000 */
.L_x_30:
[----:B------:R-:W-:-:S07]  /*13c0*/  MOV R4, 0x13e0 ;  /* 0x000013e000047802 */ /* 0x000fce0000000f00 */
[----:B------:R-:W-:Y:S05]  /*13d0*/  CALL.REL.NOINC `($__internal_0_$__cuda_sm20_div_s64) ;  /* 0x0000003c00a87944 */ /* 0x000fea0003c00000 */
[----:B------:R-:W-:-:S05]  /*13e0*/  IADD3 R5, P0, PT, RZ, -R26, RZ ;  /* 0x8000001aff057210 */ /* 0x000fca0007f1e0ff */
[----:B------:R-:W-:Y:S02]  /*13f0*/  IMAD.X R3, RZ, RZ, ~R3, P0 ;  /* 0x000000ffff037224 */ /* 0x000fe400000e0e03 */
[----:B------:R-:W-:-:S04]  /*1400*/  IMAD.WIDE.U32 R30, R0, R5, R30 ;  /* 0x00000005001e7225 */ /* 0x000fc800078e001e */
[----:B------:R-:W-:-:S04]  /*1410*/  IMAD R3, R3, R0, RZ ;  /* 0x0000000003037224 */ /* 0x000fc800078e02ff */
[----:B------:R-:W-:-:S04]  /*1420*/  IMAD R3, R6, R5, R3 ;  /* 0x0000000506037224 */ /* 0x000fc800078e0203 */
[----:B------:R-:W-:-:S07]  /*1430*/  IMAD.IADD R31, R31, 0x1, R3 ;  /* 0x000000011f1f7824 */ /* 0x000fce00078e0203 */
.L_x_31:
[----:B------:R-:W-:Y:S05]  /*1440*/  BSYNC.RECONVERGENT B0 ;  /* 0x0000000000007941 */ /* 0x000fea0003800200 */
.L_x_29:
[----:B------:R-:W-:Y:S01]  /*1450*/  ISETP.GE.AND P0, PT, R26, RZ, PT ;  /* 0x000000ff1a00720c */ /* 0x000fe20003f06270 */
[----:B------:R-:W-:Y:S04]  /*1460*/  BSSY.RECONVERGENT B7, `(.L_x_32) ;  /* 0x0000049000077945 */ /* 0x000fe80003800200 */
[----:B------:R-:W-:Y:S01]  /*1470*/  BSSY.RELIABLE B0, `(.L_x_33) ;  /* 0x0000008000007945 */ /* 0x000fe20003800100 */
[----:B------:R-:W-:-:S07]  /*1480*/  P2R R34, PR, RZ, 0x1 ;  /* 0x00000001ff227803 */ /* 0x000fce0000000000 */
[----:B------:R-:W-:Y:S05]  /*1490*/  @!P0 BRA `(.L_x_34) ;  /* 0x0000000000148947 */ /* 0x000fea0003800000 */
[----:B------:R-:W0:Y:S02]  /*14a0*/  LDCU.64 UR4, c[0x0][0x358] ;  /* 0x00006b00ff0477ac */ /* 0x000e240008000a00 */
[----:B0-----:R-:W2:Y:S02]  /*14b0*/  LD.E R3, desc[UR4][R22.64+0xc] ;  /* 0x00000c0416037980 */ /* 0x001ea4000c101900 */
[----:B--2---:R-:W-:-:S13]  /*14c0*/  ISETP.GT.AND P0, PT, R3, R26, PT ;  /* 0x0000001a0300720c */ /* 0x004fda0003f04270 */
[----:B------:R-:W-:Y:S05]  /*14d0*/  @P0 BREAK.RELIABLE B0 ;  /* 0x0000000000000942 */ /* 0x000fea0003800100 */
[----:B------:R-:W-:Y:S05]  /*14e0*/  @P0 BRA `(.L_x_35) ;  /* 0x0000000400000947 */ /* 0x000fea0003800000 */
.L_x_34:
[----:B------:R-:W-:Y:S05]  /*14f0*/  BSYNC.RELIABLE B0 ;  /* 0x0000000000007941 */ /* 0x000fea0003800100 */
.L_x_33:
[----:B------:R-:W-:Y:S01]  /*1500*/  MOV R8, 0x0 ;  /* 0x0000000000087802 */ /* 0x000fe20000000f00 */
[----:B------:R0:W-:Y:S01]  /*1510*/  STL [R1+0x10], R26 ;  /* 0x0000101a01007387 */ /* 0x0001e20000100800 */
[----:B------:R-:W1:Y:S01]  /*1520*/  LDCU.64 UR4, c[0x4][0x38] ;  /* 0x01000700ff0477ac */ /* 0x000e620008000a00 */
[----:B------:R-:W-:-:S03]  /*1530*/  IADD3 R6, P0, PT, R24, 0x10, RZ ;  /* 0x0000001018067810 */ /* 0x000fc60007f1e0ff */
[----:B------:R-:W2:Y:S02]  /*1540*/  LDC.64 R8, c[0x4][R8] ;  /* 0x0100000008087b82 */ /* 0x000ea40000000a00 */
[----:B------:R-:W-:Y:S02]  /*1550*/  IMAD.X R7, RZ, RZ, R2, P0 ;  /* 0x000000ffff077224 */ /* 0x000fe400000e0602 */
[----:B-1----:R-:W-:Y:S02]  /*1560*/  IMAD.U32 R4, RZ, RZ, UR4 ;  /* 0x00000004ff047e24 */ /* 0x002fe4000f8e00ff */
[----:B0-----:R-:W-:-:S07]  /*1570*/  IMAD.U32 R5, RZ, RZ, UR5 ;  /* 0x00000005ff057e24 */ /* 0x001fce000f8e00ff */
[----:B------:R-:W-:-:S07]  /*1580*/  LEPC R20, `(.L_x_36) ;  /* 0x000000001014794e */ /* 0x000fce0000000000 */
[----:B--2---:R-:W-:Y:S05]  /*1590*/  CALL.ABS.NOINC R8 ;  /* 0x0000000008007343 */ /* 0x004fea0003c00000 */
.L_x_36:
[----:B------:R-:W0:Y:S02]  /*15a0*/  LDC.64 R36, c[0x0][0x358] ;  /* 0x0000d600ff247b82 */ /* 0x000e240000000a00 */
[----:B0-----:R-:W-:Y:S02]  /*15b0*/  R2UR UR4, R36 ;  /* 0x00000000240472ca */ /* 0x001fe400000e0000 */
[----:B------:R-:W-:-:S13]  /*15c0*/  R2UR UR5, R37 ;  /* 0x00000000250572ca */ /* 0x000fda00000e0000 */
[----:B------:R-:W2:Y:S01]  /*15d0*/  LD.E.64 R4, desc[UR4][R22.64+0x8] ;  /* 0x0000080416047980 */ /* 0x000ea2000c101b00 */
[----:B------:R-:W-:Y:S01]  /*15e0*/  MOV R8, 0x0 ;  /* 0x0000000000087802 */ /* 0x000fe20000000f00 */
[----:B------:R-:W0:Y:S01]  /*15f0*/  LDCU.64 UR4, c[0x4][0x20] ;  /* 0x01000400ff0477ac */ /* 0x000e220008000a00 */
[----:B------:R-:W-:Y:S02]  /*1600*/  IMAD.MOV.U32 R6, RZ, RZ, R24 ;  /* 0x000000ffff067224 */ /* 0x000fe400078e0018 */
[----:B------:R-:W-:Y:S02]  /*1610*/  IMAD.MOV.U32 R7, RZ, RZ, R2 ;  /* 0x000000ffff077224 */ /* 0x000fe400078e0002 */
[----:B------:R-:W1:Y:S01]  /*1620*/  LDC.64 R8, c[0x4][R8] ;  /* 0x0100000008087b82 */ /* 0x000e620000000a00 */
[----:B--2---:R-:W-:Y:S02]  /*1630*/  IMAD.MOV.U32 R10, RZ, RZ, R5 ;  /* 0x000000ffff0a7224 */ /* 0x004fe400078e0005 */
[----:B------:R-:W-:-:S02]  /*1640*/  IMAD.MOV.U32 R11, RZ, RZ, R4 ;  /* 0x000000ffff0b7224 */ /* 0x000fc400078e0004 */
[----:B0-----:R-:W-:Y:S02]  /*1650*/  IMAD.U32 R4, RZ, RZ, UR4 ;  /* 0x00000004ff047e24 */ /* 0x001fe4000f8e00ff */
[----:B------:R-:W-:Y:S01]  /*1660*/  IMAD.U32 R5, RZ, RZ, UR5 ;  /* 0x00000005ff057e24 */ /* 0x000fe2000f8e00ff */
[----:B-1----:R0:W-:Y:S06]  /*1670*/  STL.64 [R1], R10 ;  /* 0x0000000a01007387 */ /* 0x0021ec0000100a00 */
[----:B------:R-:W-:-:S07]  /*1680*/  LEPC R20, `(.L_x_37) ;  /* 0x000000001014794e */ /* 0x000fce0000000000 */
[----:B0-----:R-:W-:Y:S05]  /*1690*/  CALL.ABS.NOINC R8 ;  /* 0x0000000008007343 */ /* 0x001fea0003c00000 */
.L_x_37:
[----:B------:R-:W-:Y:S02]  /*16a0*/  R2UR UR4, R36 ;  /* 0x00000000240472ca */ /* 0x000fe400000e0000 */
[----:B------:R-:W-:-:S13]  /*16b0*/  R2UR UR5, R37 ;  /* 0x00000000250572ca */ /* 0x000fda00000e0000 */
[----:B------:R-:W2:Y:S01]  /*16c0*/  LD.E R0, desc[UR4][R22.64+0xc] ;  /* 0x00000c0416007980 */ /* 0x000ea2000c101900 */
[----:B------:R-:W-:Y:S01]  /*16d0*/  BSSY.RECONVERGENT B6, `(.L_x_38) ;  /* 0x0000019000067945 */ /* 0x000fe20003800200 */
[----:B--2---:R-:W-:-:S13]  /*16e0*/  ISETP.GE.AND P0, PT, R0, 0x1, PT ;  /* 0x000000010000780c */ /* 0x004fda0003f06270 */
[----:B------:R-:W-:Y:S05]  /*16f0*/  @!P0 BRA `(.L_x_39) ;  /* 0x0000000000588947 */ /* 0x000fea0003800000 */
[----:B------:R-:W-:-:S07]  /*1700*/  IMAD.MOV.U32 R32, RZ, RZ, RZ ;  /* 0x000000ffff207224 */ /* 0x000fce00078e00ff */
.L_x_41:
        /* <DEDUP_REMOVED lines=15> */
.L_x_40:
[----:B------:R-:W-:Y:S02]  /*1800*/  R2UR UR4, R36 ;  /* 0x00000000240472ca */ /* 0x000fe400000e0000 */
[----:B------:R-:W-:-:S13]  /*1810*/  R2UR UR5, R37 ;  /* 0x00000000250572ca */ /* 0x000fda00000e0000 */
[----:B------:R-:W2:Y:S01]  /*1820*/  LD.E R3, desc[UR4][R22.64+0xc] ;  /* 0x00000c0416037980 */ /* 0x000ea2000c101900 */
[----:B------:R-:W-:-:S05]  /*1830*/  VIADD R32, R32, 0x1 ;  /* 0x0000000120207836 */ /* 0x000fca0000000000 */
[----:B--2---:R-:W-:-:S13]  /*1840*/  ISETP.GE.AND P0, PT, R32, R3, PT ;  /* 0x000000032000720c */ /* 0x004fda0003f06270 */
[----:B------:R-:W-:Y:S05]  /*1850*/  @!P0 BRA `(.L_x_41) ;  /* 0xfffffffc00ac8947 */ /* 0x000fea000383ffff */
.L_x_39:
[----:B------:R-:W-:Y:S05]  /*1860*/  BSYNC.RECONVERGENT B6 ;  /* 0x0000000000067941 */ /* 0x000fea0003800200 */
.L_x_38:
[----:B------:R-:W-:Y:S01]  /*1870*/  MOV R8, 0x0 ;  /* 0x0000000000087802 */ /* 0x000fe20000000f00 */
[----:B------:R-:W0:Y:S01]  /*1880*/  LDCU.64 UR4, c[0x4][0x18] ;  /* 0x01000300ff0477ac */ /* 0x000e220008000a00 */
[----:B------:R-:W-:-:S04]  /*1890*/  CS2R R6, SRZ ;  /* 0x0000000000067805 */ /* 0x000fc8000001ff00 */
[----:B------:R-:W1:Y:S01]  /*18a0*/  LDC.64 R8, c[0x4][R8] ;  /* 0x0100000008087b82 */ /* 0x000e620000000a00 */
[----:B0-----:R-:W-:Y:S02]  /*18b0*/  IMAD.U32 R4, RZ, RZ, UR4 ;  /* 0x00000004ff047e24 */ /* 0x001fe4000f8e00ff */
[----:B------:R-:W-:-:S07]  /*18c0*/  IMAD.U32 R5, RZ, RZ, UR5 ;  /* 0x00000005ff057e24 */ /* 0x000fce000f8e00ff */
[----:B------:R-:W-:-:S07]  /*18d0*/  LEPC R20, `(.L_x_35) ;  /* 0x000000001014794e */ /* 0x000fce0000000000 */
[----:B-1----:R-:W-:Y:S05]  /*18e0*/  CALL.ABS.NOINC R8 ;  /* 0x0000000008007343 */ /* 0x002fea0003c00000 */
.L_x_35:
[----:B------:R-:W-:Y:S05]  /*18f0*/  BSYNC.RECONVERGENT B7 ;  /* 0x0000000000077941 */ /* 0x000fea0003800200 */
.L_x_32:
[----:B------:R-:W0:Y:S02]  /*1900*/  LDC.64 R36, c[0x0][0x358] ;  /* 0x0000d600ff247b82 */ /* 0x000e240000000a00 */
[C---:B0-----:R-:W-:Y:S02]  /*1910*/  R2UR UR4, R36.reuse ;  /* 0x00000000240472ca */ /* 0x041fe400000e0000 */
[C---:B------:R-:W-:Y:S02]  /*1920*/  R2UR UR5, R37.reuse ;  /* 0x00000000250572ca */ /* 0x040fe400000e0000 */
[----:B------:R-:W-:Y:S02]  /*1930*/  R2UR UR6, R36 ;  /* 0x00000000240672ca */ /* 0x000fe400000e0000 */
[----:B------:R-:W-:-:S09]  /*1940*/  R2UR UR7, R37 ;  /* 0x00000000250772ca */ /* 0x000fd200000e0000 */
[----:B------:R-:W2:Y:S01]  /*1950*/  LD.E.64 R6, desc[UR4][R22.64] ;  /* 0x0000000416067980 */ /* 0x000ea2000c101b00 */
[----:B------:R-:W-:-:S03]  /*1960*/  SHF.R.S64 R33, RZ, 0x1e, R26 ;  /* 0x0000001eff217819 */ /* 0x000fc6000000101a */
[----:B------:R-:W3:Y:S01]  /*1970*/  LD.E.64 R4, desc[UR6][R16.64+0x8] ;  /* 0x0000080610047980 */ /* 0x000ee2000c101b00 */
[----:B------:R-:W-:Y:S01]  /*1980*/  BSSY.RECONVERGENT B7, `(.L_x_42) ;  /* 0x0000044000077945 */ /* 0x000fe20003800200 */
[----:B--2---:R-:W-:-:S04]  /*1990*/  IADD3 R32, P0, PT, R6, R33, RZ ;  /* 0x0000002106207210 */ /* 0x004fc80007f1e0ff */
[----:B------:R-:W-:Y:S02]  /*19a0*/  LEA.HI.X.SX32 R33, R26, R7, 0x2, P0 ;  /* 0x000000071a217211 */ /* 0x000fe400000f16ff */
[----:B---3--:R-:W-:-:S03]  /*19b0*/  ISETP.GE.AND P0, PT, R5, R4, PT ;  /* 0x000000040500720c */ /* 0x008fc60003f06270 */
[----:B------:R0:W5:Y:S10]  /*19c0*/  LD.E R32, desc[UR4][R32.64] ;  /* 0x0000000420207980 */ /* 0x000174000c101900 */
[----:B0-----:R-:W-:Y:S05]  /*19d0*/  @!P0 BRA `(.L_x_43) ;  /* 0x0000000000f88947 */ /* 0x001fea0003800000 */
[----:B------:R-:W-:Y:S01]  /*19e0*/  MOV R8, 0x0 ;  /* 0x0000000000087802 */ /* 0x000fe20000000f00 */
[----:B------:R-:W0:Y:S01]  /*19f0*/  LDCU.64 UR4, c[0x4][0x30] ;  /* 0x01000600ff0477ac */ /* 0x000e220008000a00 */
[----:B------:R-:W-:-:S04]  /*1a00*/  CS2R R6, SRZ ;  /* 0x0000000000067805 */ /* 0x000fc8000001ff00 */
[----:B------:R-:W1:Y:S01]  /*1a10*/  LDC.64 R8, c[0x4][R8] ;  /* 0x0100000008087b82 */ /* 0x000e620000000a00 */
[----:B0-----:R-:W-:Y:S02]  /*1a20*/  IMAD.U32 R4, RZ, RZ, UR4 ;  /* 0x00000004ff047e24 */ /* 0x001fe4000f8e00ff */
[----:B------:R-:W-:-:S07]  /*1a30*/  IMAD.U32 R5, RZ, RZ, UR5 ;  /* 0x00000005ff057e24 */ /* 0x000fce000f8e00ff */
[----:B------:R-:W-:-:S07]  /*1a40*/  LEPC R20, `(.L_x_44) ;  /* 0x000000001014794e */ /* 0x000fce0000000000 */
[----:B-1---5:R-:W-:Y:S05]  /*1a50*/  CALL.ABS.NOINC R8 ;  /* 0x0000000008007343 */ /* 0x022fea0003c00000 */
.L_x_44:
[----:B------:R-:W-:Y:S02]  /*1a60*/  R2UR UR4, R36 ;  /* 0x00000000240472ca */ /* 0x000fe400000e0000 */
        /* <DEDUP_REMOVED lines=14> */
.L_x_45:
[----:B------:R-:W-:Y:S02]  /*1b50*/  R2UR UR4, R36 ;  /* 0x00000000240472ca */ /* 0x000fe400000e0000 */
[----:B------:R-:W-:-:S13]  /*1b60*/  R2UR UR5, R37 ;  /* 0x00000000250572ca */ /* 0x000fda00000e0000 */
[----:B------:R-:W2:Y:S01]  /*1b70*/  LD.E R0, desc[UR4][R16.64+0xc] ;  /* 0x00000c0410007980 */ /* 0x000ea2000c101900 */
[----:B------:R-:W-:Y:S01]  /*1b80*/  BSSY.RECONVERGENT B6, `(.L_x_46) ;  /* 0x0000019000067945 */ /* 0x000fe20003800200 */
[----:B--2---:R-:W-:-:S13]  /*1b90*/  ISETP.GE.AND P0, PT, R0, 0x1, PT ;  /* 0x000000010000780c */ /* 0x004fda0003f06270 */
[----:B------:R-:W-:Y:S05]  /*1ba0*/  @!P0 BRA `(.L_x_47) ;  /* 0x0000000000588947 */ /* 0x000fea0003800000 */
[----:B------:R-:W-:-:S07]  /*1bb0*/  IMAD.MOV.U32 R33, RZ, RZ, RZ ;  /* 0x000000ffff217224 */ /* 0x000fce00078e00ff */
.L_x_49:
        /* <DEDUP_REMOVED lines=15> */
.L_x_48:
[----:B------:R-:W-:Y:S02]  /*1cb0*/  R2UR UR4, R36 ;  /* 0x00000000240472ca */ /* 0x000fe400000e0000 */
[----:B------:R-:W-:-:S13]  /*1cc0*/  R2UR UR5, R37 ;  /* 0x00000000250572ca */ /* 0x000fda00000e0000 */
[----:B------:R-:W2:Y:S01]  /*1cd0*/  LD.E R0, desc[UR4][R16.64+0xc] ;  /* 0x00000c0410007980 */ /* 0x000ea2000c101900 */
[----:B------:R-:W-:-:S05]  /*1ce0*/  VIADD R33, R33, 0x1 ;  /* 0x0000000121217836 */ /* 0x000fca0000000000 */
[----:B--2---:R-:W-:-:S13]  /*1cf0*/  ISETP.GE.AND P0, PT, R33, R0, PT ;  /* 0x000000002100720c */ /* 0x004fda0003f06270 */
[----:B------:R-:W-:Y:S05]  /*1d00*/  @!P0 BRA `(.L_x_49) ;  /* 0xfffffffc00ac8947 */ /* 0x000fea000383ffff */
.L_x_47:
[----:B------:R-:W-:Y:S05]  /*1d10*/  BSYNC.RECONVERGENT B6 ;  /* 0x0000000000067941 */ /* 0x000fea0003800200 */
.L_x_46:
        /* <DEDUP_REMOVED lines=8> */
.L_x_50:
[----:B------:R-:W0:Y:S02]  /*1da0*/  LDCU.64 UR4, c[0x0][0x358] ;  /* 0x00006b00ff0477ac */ /* 0x000e240008000a00 */
[----:B0-----:R0:W5:Y:S02]  /*1db0*/  LD.E R5, desc[UR4][R16.64+0xc] ;  /* 0x00000c0410057980 */ /* 0x001164000c101900 */
.L_x_43:
[----:B------:R-:W-:Y:S05]  /*1dc0*/  BSYNC.RECONVERGENT B7 ;  /* 0x0000000000077941 */ /* 0x000fea0003800200 */
.L_x_42:
[----:B------:R-:W-:Y:S02]  /*1dd0*/  ISETP.NE.AND P0, PT, R34, RZ, PT ;  /* 0x000000ff2200720c */ /* 0x000fe40003f05270 */
[----:B------:R-:W1:Y:S02]  /*1de0*/  LDC.64 R34, c[0x0][0x358] ;  /* 0x0000d600ff227b82 */ /* 0x000e640000000a00 */
[----:B-1----:R-:W-:Y:S02]  /*1df0*/  R2UR UR4, R34 ;  /* 0x00000000220472ca */ /* 0x002fe400000e0000 */
[----:B------:R-:W-:-:S13]  /*1e00*/  R2UR UR5, R35 ;  /* 0x00000000230572ca */ /* 0x000fda00000e0000 */
[----:B------:R-:W2:Y:S01]  /*1e10*/  LD.E.64 R6, desc[UR4][R16.64] ;  /* 0x0000000410067980 */ /* 0x000ea2000c101b00 */
[----:B------:R-:W-:Y:S01]  /*1e20*/  R2UR UR6, R34 ;  /* 0x00000000220672ca */ /* 0x000fe200000e0000 */
[----:B-----5:R-:W-:Y:S01]  /*1e30*/  VIADD R3, R5, 0x1 ;  /* 0x0000000105037836 */ /* 0x020fe20000000000 */
[----:B------:R-:W-:Y:S01]  /*1e40*/  R2UR UR7, R35 ;  /* 0x00000000230772ca */ /* 0x000fe200000e0000 */
[----:B------:R-:W-:Y:S04]  /*1e50*/  BSSY.RECONVERGENT B7, `(.L_x_51) ;  /* 0x000004d000077945 */ /* 0x000fe80003800200 */
[----:B------:R-:W-:Y:S01]  /*1e60*/  BSSY.RELIABLE B0, `(.L_x_52) ;  /* 0x000000b000007945 */ /* 0x000fe20003800100 */
[----:B------:R1:W-:Y:S01]  /*1e70*/  ST.E desc[UR4][R16.64+0xc], R3 ;  /* 0x00000c0310007985 */ /* 0x0003e2000c101904 */
[----:B--2---:R-:W-:-:S06]  /*1e80*/  IMAD.WIDE R6, R5, 0x4, R6 ;  /* 0x0000000405067825 */ /* 0x004fcc00078e0206 */
[----:B------:R1:W-:Y:S01]  /*1e90*/  ST.E desc[UR6][R6.64], R32 ;  /* 0x0000002006007985 */ /* 0x0003e2000c101906 */
[----:B------:R-:W-:Y:S05]  /*1ea0*/  @!P0 BRA `(.L_x_53) ;  /* 0x0000000000188947 */ /* 0x000fea0003800000 */
[----:B------:R-:W-:Y:S02]  /*1eb0*/  R2UR UR4, R34 ;  /* 0x00000000220472ca */ /* 0x000fe400000e0000 */
[----:B------:R-:W-:-:S13]  /*1ec0*/  R2UR UR5, R35 ;  /* 0x00000000230572ca */ /* 0x000fda00000e0000 */
[----:B-1----:R-:W2:Y:S02]  /*1ed0*/  LD.E R3, desc[UR4][R22.64+0xc] ;  /* 0x00000c0416037980 */ /* 0x002ea4000c101900 */
[----:B--2---:R-:W-:-:S13]  /*1ee0*/  ISETP.GT.AND P0, PT, R3, R26, PT ;  /* 0x0000001a0300720c */ /* 0x004fda0003f04270 */
[----:B------:R-:W-:Y:S05]  /*1ef0*/  @P0 BREAK.RELIABLE B0 ;  /* 0x0000000000000942 */ /* 0x000fea0003800100 */
[----:B------:R-:W-:Y:S05]  /*1f00*/  @P0 BRA `(.L_x_54) ;  /* 0x0000000400040947 */ /* 0x000fea0003800000 */
.L_x_53:
[----:B------:R-:W-:Y:S05]  /*1f10*/  BSYNC.RELIABLE B0 ;  /* 0x0000000000007941 */ /* 0x000fea0003800100 */
.L_x_52:
[----:B-1----:R-:W-:Y:S01]  /*1f20*/  MOV R32, 0x0 ;  /* 0x0000000000207802 */ /* 0x002fe20000000f00 */
[----:B------:R1:W-:Y:S01]  /*1f30*/  STL [R1+0x10], R26 ;  /* 0x0000101a01007387 */ /* 0x0003e20000100800 */
[----:B------:R-:W2:Y:S01]  /*1f40*/  LDCU.64 UR4, c[0x4][0x38] ;  /* 0x01000700ff0477ac */ /* 0x000ea20008000a00 */
[----:B------:R-:W-:Y:S01]  /*1f50*/  IADD3 R6, P0, PT, R24, 0x10, RZ ;  /* 0x0000001018067810 */ /* 0x000fe20007f1e0ff */
[----:B------:R1:W3:Y:S04]  /*1f60*/  LDC.64 R8, c[0x4][R32] ;  /* 0x0100000020087b82 */ /* 0x0002e80000000a00 */
[----:B------:R-:W-:Y:S02]  /*1f70*/  IMAD.X R7, RZ, RZ, R2, P0 ;  /* 0x000000ffff077224 */ /* 0x000fe400000e0602 */
[----:B--2---:R-:W-:-:S02]  /*1f80*/  IMAD.U32 R4, RZ, RZ, UR4 ;  /* 0x00000004ff047e24 */ /* 0x004fc4000f8e00ff */
[----:B-1----:R-:W-:-:S07]  /*1f90*/  IMAD.U32 R5, RZ, RZ, UR5 ;  /* 0x00000005ff057e24 */ /* 0x002fce000f8e00ff */
[----:B------:R-:W-:-:S07]  /*1fa0*/  LEPC R20, `(.L_x_55) ;  /* 0x000000001014794e */ /* 0x000fce0000000000 */
[----:B0--3--:R-:W-:Y:S05]  /*1fb0*/  CALL.ABS.NOINC R8 ;  /* 0x0000000008007343 */ /* 0x009fea0003c00000 */
.L_x_55:
[----:B------:R-:W-:Y:S02]  /*1fc0*/  R2UR UR4, R34 ;  /* 0x00000000220472ca */ /* 0x000fe400000e0000 */
[----:B------:R-:W-:-:S13]  /*1fd0*/  R2UR UR5, R35 ;  /* 0x00000000230572ca */ /* 0x000fda00000e0000 */
[----:B------:R-:W2:Y:S01]  /*1fe0*/  LD.E.64 R4, desc[UR4][R22.64+0x8] ;  /* 0x0000080416047980 */ /* 0x000ea2000c101b00 */
[----:B------:R-:W0:Y:S01]  /*1ff0*/  LDC.64 R32, c[0x4][R32] ;  /* 0x0100000020207b82 */ /* 0x000e220000000a00 */
[----:B------:R-:W1:Y:S01]  /*2000*/  LDCU.64 UR4, c[0x4][0x20] ;  /* 0x01000400ff0477ac */ /* 0x000e620008000a00 */
[----:B------:R-:W-:Y:S02]  /*2010*/  IMAD.MOV.U32 R6, RZ, RZ, R24 ;  /* 0x000000ffff067224 */ /* 0x000fe400078e0018 */
[----:B------:R-:W-:Y:S02]  /*2020*/  IMAD.MOV.U32 R7, RZ, RZ, R2 ;  /* 0x000000ffff077224 */ /* 0x000fe400078e0002 */
[----:B--2---:R-:W-:Y:S02]  /*2030*/  IMAD.MOV.U32 R8, RZ, RZ, R5 ;  /* 0x000000ffff087224 */ /* 0x004fe400078e0005 */
[----:B------:R-:W-:Y:S02]  /*2040*/  IMAD.MOV.U32 R9, RZ, RZ, R4 ;  /* 0x000000ffff097224 */ /* 0x000fe400078e0004 */
[----:B-1----:R-:W-:-:S02]  /*2050*/  IMAD.U32 R4, RZ, RZ, UR4 ;  /* 0x00000004ff047e24 */ /* 0x002fc4000f8e00ff */
[----:B------:R-:W-:Y:S01]  /*2060*/  IMAD.U32 R5, RZ, RZ, UR5 ;  /* 0x00000005ff057e24 */ /* 0x000fe2000f8e00ff */
[----:B0-----:R1:W-:Y:S06]  /*2070*/  STL.64 [R1], R8 ;  /* 0x0000000801007387 */ /* 0x0013ec0000100a00 */
[----:B------:R-:W-:-:S07]  /*2080*/  LEPC R20, `(.L_x_56) ;  /* 0x000000001014794e */ /* 0x000fce0000000000 */
[----:B-1----:R-:W-:Y:S05]  /*2090*/  CALL.ABS.NOINC R32 ;  /* 0x0000000020007343 */ /* 0x002fea0003c00000 */
.L_x_56:
[----:B------:R-:W-:Y:S02]  /*20a0*/  R2UR UR4, R34 ;  /* 0x00000000220472ca */ /* 0x000fe400000e0000 */
[----:B------:R-:W-:-:S13]  /*20b0*/  R2UR UR5, R35 ;  /* 0x00000000230572ca */ /* 0x000fda00000e0000 */
[----:B------:R-:W2:Y:S01]  /*20c0*/  LD.E R0, desc[UR4][R22.64+0xc] ;  /* 0x00000c0416007980 */ /* 0x000ea2000c101900 */
[----:B------:R-:W-:Y:S01]  /*20d0*/  BSSY.RECONVERGENT B6, `(.L_x_57) ;  /* 0x0000019000067945 */ /* 0x000fe20003800200 */
[----:B--2---:R-:W-:-:S13]  /*20e0*/  ISETP.GE.AND P0, PT, R0, 0x1, PT ;  /* 0x000000010000780c */ /* 0x004fda0003f06270 */
[----:B------:R-:W-:Y:S05]  /*20f0*/  @!P0 BRA `(.L_x_58) ;  /* 0x0000000000588947 */ /* 0x000fea0003800000 */
[----:B------:R-:W-:-:S07]  /*2100*/  IMAD.MOV.U32 R32, RZ, RZ, RZ ;  /* 0x000000ffff207224 */ /* 0x000fce00078e00ff */
.L_x_60:
        /* <DEDUP_REMOVED lines=15> */
.L_x_59:
[----:B------:R-:W-:Y:S02]  /*2200*/  R2UR UR4, R34 ;  /* 0x00000000220472ca */ /* 0x000fe400000e0000 */
[----:B------:R-:W-:-:S13]  /*2210*/  R2UR UR5, R35 ;  /* 0x00000000230572ca */ /* 0x000fda00000e0000 */
[----:B------:R-:W2:Y:S01]  /*2220*/  LD.E R3, desc[UR4][R22.64+0xc] ;  /* 0x00000c0416037980 */ /* 0x000ea2000c101900 */
[----:B------:R-:W-:-:S05]  /*2230*/  VIADD R32, R32, 0x1 ;  /* 0x0000000120207836 */ /* 0x000fca0000000000 */
[----:B--2---:R-:W-:-:S13]  /*2240*/  ISETP.GE.AND P0, PT, R32, R3, PT ;  /* 0x000000032000720c */ /* 0x004fda0003f06270 */
[----:B------:R-:W-:Y:S05]  /*2250*/  @!P0 BRA `(.L_x_60) ;  /* 0xfffffffc00ac8947 */ /* 0x000fea000383ffff */
.L_x_58:
[----:B------:R-:W-:Y:S05]  /*2260*/  BSYNC.RECONVERGENT B6 ;  /* 0x0000000000067941 */ /* 0x000fea0003800200 */
.L_x_57:
        /* <DEDUP_REMOVED lines=8> */
.L_x_61:
[----:B------:R-:W-:Y:S02]  /*22f0*/  R2UR UR4, R34 ;  /* 0x00000000220472ca */ /* 0x000fe400000e0000 */
[----:B------:R-:W-:-:S13]  /*2300*/  R2UR UR5, R35 ;  /* 0x00000000230572ca */ /* 0x000fda00000e0000 */
[----:B------:R1:W5:Y:S02]  /*2310*/  LD.E R3, desc[UR4][R22.64+0xc] ;  /* 0x00000c0416037980 */ /* 0x000364000c101900 */
.L_x_54:
[----:B------:R-:W-:Y:S05]  /*2320*/  BSYNC.RECONVERGENT B7 ;  /* 0x0000000000077941 */ /* 0x000fea0003800200 */
.L_x_51:
[----:B-----5:R-:W-:Y:S01]  /*2330*/  VIADD R5, R3, 0xffffffff ;  /* 0xffffffff03057836 */ /* 0x020fe20000000000 */
[----:B------:R-:W-:Y:S04]  /*2340*/  BSSY.RECONVERGENT B0, `(.L_x_62) ;  /* 0x0000013000007945 */ /* 0x000fe80003800200 */
[----:B------:R-:W-:-:S13]  /*2350*/  ISETP.GT.AND P0, PT, R5, R26, PT ;  /* 0x0000001a0500720c */ /* 0x000fda0003f04270 */
[----:B------:R-:W-:Y:S05]  /*2360*/  @!P0 BRA `(.L_x_63) ;  /* 0x0000000000408947 */ /* 0x000fea0003800000 */
[----:B------:R-:W-:Y:S01]  /*2370*/  BSSY.RECONVERGENT B1, `(.L_x_64) ;  /* 0x000000e000017945 */ /* 0x000fe20003800200 */
.L_x_65:
[----:B------:R-:W-:Y:S02]  /*2380*/  R2UR UR4, R34 ;  /* 0x00000000220472ca */ /* 0x000fe400000e0000 */
[----:B------:R-:W-:-:S13]  /*2390*/  R2UR UR5, R35 ;  /* 0x00000000230572ca */ /* 0x000fda00000e0000 */
[----:B------:R-:W2:Y:S01]  /*23a0*/  LD.E.64 R4, desc[UR4][R22.64] ;  /* 0x0000000416047980 */ /* 0x000ea2000c101b00 */
[----:B------:R-:W-:Y:S02]  /*23b0*/  R2UR UR6, R34 ;  /* 0x00000000220672ca */ /* 0x000fe400000e0000 */
[----:B------:R-:W-:Y:S01]  /*23c0*/  R2UR UR7, R35 ;  /* 0x00000000230772ca */ /* 0x000fe200000e0000 */
[----:B--2---:R-:W-:-:S05]  /*23d0*/  IMAD.WIDE R4, R26, 0x4, R4 ;  /* 0x000000041a047825 */ /* 0x004fca00078e0204 */
[----:B------:R-:W2:Y:S04]  /*23e0*/  LD.E R3, desc[UR4][R4.64+0x4] ;  /* 0x0000040404037980 */ /* 0x000ea8000c101900 */
[----:B--2---:R2:W-:Y:S04]  /*23f0*/  ST.E desc[UR4][R4.64], R3 ;  /* 0x0000000304007985 */ /* 0x0045e8000c101904 */
[----:B------:R-:W3:Y:S01]  /*2400*/  LD.E R0, desc[UR6][R22.64+0xc] ;  /* 0x00000c0616007980 */ /* 0x000ee2000c101900 */
[----:B------:R-:W-:Y:S02]  /*2410*/  VIADD R26, R26, 0x1 ;  /* 0x000000011a1a7836 */ /* 0x000fe40000000000 */
[----:B---3--:R-:W-:-:S05]  /*2420*/  VIADD R7, R0, 0xffffffff ;  /* 0xffffffff00077836 */ /* 0x008fca0000000000 */
[----:B------:R-:W-:-:S13]  /*2430*/  ISETP.GE.AND P0, PT, R26, R7, PT ;  /* 0x000000071a00720c */ /* 0x000fda0003f06270 */
[----:B--2---:R-:W-:Y:S05]  /*2440*/  @!P0 BRA `(.L_x_65) ;  /* 0xfffffffc00cc8947 */ /* 0x004fea000383ffff */
[----:B------:R-:W-:Y:S05]  /*2450*/  BSYNC.RECONVERGENT B1 ;  /* 0x0000000000017941 */ /* 0x000fea0003800200 */
.L_x_64:
[----:B------:R-:W-:-:S07]  /*2460*/  IMAD.MOV.U32 R3, RZ, RZ, R0 ;  /* 0x000000ffff037224 */ /* 0x000fce00078e0000 */
.L_x_63:
[----:B------:R-:W-:Y:S05]  /*2470*/  BSYNC.RECONVERGENT B0 ;  /* 0x0000000000007941 */ /* 0x000fea0003800200 */
.L_x_62:
[----:B------:R-:W2:Y:S01]  /*2480*/  LDCU UR4, c[0x0][0x388] ;  /* 0x00007100ff0477ac */ /* 0x000ea20008000800 */
[----:B------:R-:W-:Y:S01]  /*2490*/  VIADD R29, R29, 0x1 ;  /* 0x000000011d1d7836 */ /* 0x000fe20000000000 */
[----:B------:R-:W-:Y:S01]  /*24a0*/  ISETP.NE.U32.AND P0, PT, R30, RZ, PT ;  /* 0x000000ff1e00720c */ /* 0x000fe20003f05070 */
[----:B------:R-:W-:Y:S01]  /*24b0*/  VIADD R3, R3, 0xffffffff ;  /* 0xffffffff03037836 */ /* 0x000fe20000000000 */
[----:B------:R-:W-:Y:S02]  /*24c0*/  R2UR UR6, R34 ;  /* 0x00000000220672ca */ /* 0x000fe400000e0000 */
[----:B------:R-:W-:Y:S02]  /*24d0*/  R2UR UR7, R35 ;  /* 0x00000000230772ca */ /* 0x000fe400000e0000 */
[----:B------:R-:W-:Y:S02]  /*24e0*/  ISETP.NE.AND.EX P0, PT, R31, RZ, PT, P0 ;  /* 0x000000ff1f00720c */ /* 0x000fe40003f05300 */
[----:B--2---:R-:W-:-:S09]  /*24f0*/  ISETP.LT.AND P1, PT, R29, UR4, PT ;  /* 0x000000041d007c0c */ /* 0x004fd2000bf21270 */
[----:B------:R2:W-:Y:S04]  /*2500*/  ST.E desc[UR6][R22.64+0xc], R3 ;  /* 0x00000c0316007985 */ /* 0x0005e8000c101906 */
[----:B--2---:R-:W-:Y:S05]  /*2510*/  @P0 BRA P1, `(.L_x_66) ;  /* 0xffffffe8005c0947 */ /* 0x004fea000083ffff */
.L_x_23:
[----:B------:R-:W-:Y:S05]  /*2520*/  BSYNC.RECONVERGENT B8 ;  /* 0x0000000000087941 */ /* 0x000fea0003800200 */
.L_x_21:
[----:B-----5:R-:W-:Y:S01]  /*2530*/  ISETP.GE.AND P0, PT, R3, 0x1, PT ;  /* 0x000000010300780c */ /* 0x020fe20003f06270 */
[----:B------:R-:W-:-:S12]  /*2540*/  BSSY.RECONVERGENT B8, `(.L_x_67) ;  /* 0x000009f000087945 */ /* 0x000fd80003800200 */
[----:B------:R-:W-:Y:S05]  /*2550*/  @!P0 BRA `(.L_x_68) ;  /* 0x0000000800748947 */ /* 0x000fea0003800000 */
[----:B------:R-:W-:-:S07]  /*2560*/  IMAD.MOV.U32 R30, RZ, RZ, RZ ;  /* 0x000000ffff1e7224 */ /* 0x000fce00078e00ff */
.L_x_86:
[----:B------:R-:W-:Y:S01]  /*2570*/  ISETP.GE.AND P0, PT, R30, R3, PT ;  /* 0x000000031e00720c */ /* 0x000fe20003f06270 */
[----:B------:R-:W-:-:S12]  /*2580*/  BSSY.RECONVERGENT B7, `(.L_x_69) ;  /* 0x0000040000077945 */ /* 0x000fd80003800200 */
[----:B--2---:R-:W-:Y:S05]  /*2590*/  @!P0 BRA `(.L_x_70) ;  /* 0x0000000000f88947 */ /* 0x004fea0003800000 */
[----:B------:R-:W-:Y:S01]  /*25a0*/  MOV R29, 0x0 ;  /* 0x00000000001d7802 */ /* 0x000fe20000000f00 */
[----:B------:R2:W-:Y:S01]  /*25b0*/  STL [R1+0x8], R30 ;  /* 0x0000081e01007387 */ /* 0x0005e20000100800 */
[----:B------:R-:W3:Y:S01]  /*25c0*/  LDCU.64 UR4, c[0x4][0x38] ;  /* 0x01000700ff0477ac */ /* 0x000ee20008000a00 */
[----:B-1----:R-:W-:Y:S01]  /*25d0*/  IADD3 R6, P0, PT, R24, 0x8, RZ ;  /* 0x0000000818067810 */ /* 0x002fe20007f1e0ff */
[----:B------:R2:W1:Y:S04]  /*25e0*/  LDC.64 R8, c[0x4][R29] ;  /* 0x010000001d087b82 */ /* 0x0004680000000a00 */
[----:B------:R-:W-:Y:S02]  /*25f0*/  IMAD.X R7, RZ, RZ, R2, P0 ;  /* 0x000000ffff077224 */ /* 0x000fe400000e0602 */
[----:B---3--:R-:W-:-:S02]  /*2600*/  IMAD.U32 R4, RZ, RZ, UR4 ;  /* 0x00000004ff047e24 */ /* 0x008fc4000f8e00ff */
[----:B--2---:R-:W-:-:S07]  /*2610*/  IMAD.U32 R5, RZ, RZ, UR5 ;  /* 0x00000005ff057e24 */ /* 0x004fce000f8e00ff */
[----:B------:R-:W-:-:S07]  /*2620*/  LEPC R20, `(.L_x_71) ;  /* 0x000000001014794e */ /* 0x000fce0000000000 */
[----:B01----:R-:W-:Y:S05]  /*2630*/  CALL.ABS.NOINC R8 ;  /* 0x0000000008007343 */ /* 0x003fea0003c00000 */
.L_x_71:
[----:B------:R-:W0:Y:S02]  /*2640*/  LDC.64 R26, c[0x0][0x358] ;  /* 0x0000d600ff1a7b82 */ /* 0x000e240000000a00 */
[----:B0-----:R-:W-:Y:S02]  /*2650*/  R2UR UR4, R26 ;  /* 0x000000001a0472ca */ /* 0x001fe400000e0000 */
        /* <DEDUP_REMOVED lines=13> */
.L_x_72:
[----:B------:R-:W-:Y:S02]  /*2730*/  R2UR UR4, R26 ;  /* 0x000000001a0472ca */ /* 0x000fe400000e0000 */
[----:B------:R-:W-:-:S13]  /*2740*/  R2UR UR5, R27 ;  /* 0x000000001b0572ca */ /* 0x000fda00000e0000 */
[----:B------:R-:W2:Y:S01]  /*2750*/  LD.E R0, desc[UR4][R22.64+0xc] ;  /* 0x00000c0416007980 */ /* 0x000ea2000c101900 */
[----:B------:R-:W-:Y:S01]  /*2760*/  BSSY.RECONVERGENT B6, `(.L_x_73) ;  /* 0x0000019000067945 */ /* 0x000fe20003800200 */
[----:B--2---:R-:W-:-:S13]  /*2770*/  ISETP.GE.AND P0, PT, R0, 0x1, PT ;  /* 0x000000010000780c */ /* 0x004fda0003f06270 */
[----:B------:R-:W-:Y:S05]  /*2780*/  @!P0 BRA `(.L_x_74) ;  /* 0x0000000000588947 */ /* 0x000fea0003800000 */
[----:B------:R-:W-:-:S07]  /*2790*/  IMAD.MOV.U32 R29, RZ, RZ, RZ ;  /* 0x000000ffff1d7224 */ /* 0x000fce00078e00ff */
.L_x_76:
        /* <DEDUP_REMOVED lines=15> */
.L_x_75:
[----:B------:R-:W-:Y:S02]  /*2890*/  R2UR UR4, R26 ;  /* 0x000000001a0472ca */ /* 0x000fe400000e0000 */
[----:B------:R-:W-:-:S13]  /*28a0*/  R2UR UR5, R27 ;  /* 0x000000001b0572ca */ /* 0x000fda00000e0000 */
[----:B------:R-:W2:Y:S01]  /*28b0*/  LD.E R0, desc[UR4][R22.64+0xc] ;  /* 0x00000c0416007980 */ /* 0x000ea2000c101900 */
[----:B------:R-:W-:-:S05]  /*28c0*/  VIADD R29, R29, 0x1 ;  /* 0x000000011d1d7836 */ /* 0x000fca0000000000 */
[----:B--2---:R-:W-:-:S13]  /*28d0*/  ISETP.GE.AND P0, PT, R29, R0, PT ;  /* 0x000000001d00720c */ /* 0x004fda0003f06270 */
[----:B------:R-:W-:Y:S05]  /*28e0*/  @!P0 BRA `(.L_x_76) ;  /* 0xfffffffc00ac8947 */ /* 0x000fea000383ffff */
.L_x_74:
[----:B------:R-:W-:Y:S05]  /*28f0*/  BSYNC.RECONVERGENT B6 ;  /* 0x0000000000067941 */ /* 0x000fea0003800200 */
.L_x_73:
        /* <DEDUP_REMOVED lines=8> */
.L_x_70:
[----:B------:R-:W-:Y:S05]  /*2980*/  BSYNC.RECONVERGENT B7 ;  /* 0x0000000000077941 */ /* 0x000fea0003800200 */
.L_x_69:
[----:B------:R-:W2:Y:S02]  /*2990*/  LDC.64 R26, c[0x0][0x358] ;  /* 0x0000d600ff1a7b82 */ /* 0x000ea40000000a00 */
[C---:B--2---:R-:W-:Y:S02]  /*29a0*/  R2UR UR6, R26.reuse ;  /* 0x000000001a0672ca */ /* 0x044fe400000e0000 */
[C---:B------:R-:W-:Y:S02]  /*29b0*/  R2UR UR7, R27.reuse ;  /* 0x000000001b0772ca */ /* 0x040fe400000e0000 */
[----:B------:R-:W-:Y:S02]  /*29c0*/  R2UR UR4, R26 ;  /* 0x000000001a0472ca */ /* 0x000fe400000e0000 */
[----:B------:R-:W-:-:S09]  /*29d0*/  R2UR UR5, R27 ;  /* 0x000000001b0572ca */ /* 0x000fd200000e0000 */
[----:B-1----:R-:W2:Y:S04]  /*29e0*/  LD.E.64 R6, desc[UR6][R16.64+0x8] ;  /* 0x0000080610067980 */ /* 0x002ea8000c101b00 */
[----:B------:R-:W3:Y:S01]  /*29f0*/  LD.E.64 R4, desc[UR4][R22.64] ;  /* 0x0000000416047980 */ /* 0x000ee2000c101b00 */
[----:B------:R-:W-:Y:S01]  /*2a00*/  BSSY.RECONVERGENT B7, `(.L_x_77) ;  /* 0x0000043000077945 */ /* 0x000fe20003800200 */
[----:B--2---:R-:W-:Y:S01]  /*2a10*/  ISETP.GE.AND P0, PT, R7, R6, PT ;  /* 0x000000060700720c */ /* 0x004fe20003f06270 */
[----:B---3--:R-:W-:-:S05]  /*2a20*/  IMAD.WIDE.U32 R4, R30, 0x4, R4 ;  /* 0x000000041e047825 */ /* 0x008fca00078e0004 */
[----:B------:R1:W5:Y:S07]  /*2a30*/  LD.E R29, desc[UR4][R4.64] ;  /* 0x00000004041d7980 */ /* 0x00036e000c101900 */
[----:B------:R-:W-:Y:S05]  /*2a40*/  @!P0 BRA `(.L_x_78) ;  /* 0x0000000000f88947 */ /* 0x000fea0003800000 */
[----:B------:R-:W-:Y:S01]  /*2a50*/  MOV R31, 0x0 ;  /* 0x00000000001f7802 */ /* 0x000fe20000000f00 */
[----:B------:R-:W1:Y:S01]  /*2a60*/  LDCU.64 UR4, c[0x4][0x30] ;  /* 0x01000600ff0477ac */ /* 0x000e620008000a00 */
[----:B------:R-:W-:Y:S02]  /*2a70*/  CS2R R6, SRZ ;  /* 0x0000000000067805 */ /* 0x000fe4000001ff00 */
[----:B------:R2:W3:Y:S01]  /*2a80*/  LDC.64 R8, c[0x4][R31] ;  /* 0x010000001f087b82 */ /* 0x0004e20000000a00 */
[----:B-1----:R-:W-:Y:S02]  /*2a90*/  IMAD.U32 R4, RZ, RZ, UR4 ;  /* 0x00000004ff047e24 */ /* 0x002fe4000f8e00ff */
[----:B--2---:R-:W-:-:S07]  /*2aa0*/  IMAD.U32 R5, RZ, RZ, UR5 ;  /* 0x00000005ff057e24 */ /* 0x004fce000f8e00ff */
[----:B------:R-:W-:-:S07]  /*2ab0*/  LEPC R20, `(.L_x_79) ;  /* 0x000000001014794e */ /* 0x000fce0000000000 */
[----:B0--3-5:R-:W-:Y:S05]  /*2ac0*/  CALL.ABS.NOINC R8 ;  /* 0x0000000008007343 */ /* 0x029fea0003c00000 */
.L_x_79:
        /* <DEDUP_REMOVED lines=14> */
.L_x_80:
[----:B------:R-:W-:Y:S02]  /*2bb0*/  R2UR UR4, R26 ;  /* 0x000000001a0472ca */ /* 0x000fe400000e0000 */
[----:B------:R-:W-:-:S13]  /*2bc0*/  R2UR UR5, R27 ;  /* 0x000000001b0572ca */ /* 0x000fda00000e0000 */
[----:B------:R-:W2:Y:S01]  /*2bd0*/  LD.E R0, desc[UR4][R16.64+0xc] ;  /* 0x00000c0410007980 */ /* 0x000ea2000c101900 */
[----:B------:R-:W-:Y:S01]  /*2be0*/  BSSY.RECONVERGENT B6, `(.L_x_81) ;  /* 0x0000019000067945 */ /* 0x000fe20003800200 */
[----:B--2---:R-:W-:-:S13]  /*2bf0*/  ISETP.GE.AND P0, PT, R0, 0x1, PT ;  /* 0x000000010000780c */ /* 0x004fda0003f06270 */
[----:B------:R-:W-:Y:S05]  /*2c00*/  @!P0 BRA `(.L_x_82) ;  /* 0x0000000000588947 */ /* 0x000fea0003800000 */
[----:B------:R-:W-:-:S07]  /*2c10*/  IMAD.MOV.U32 R31, RZ, RZ, RZ ;  /* 0x000000ffff1f7224 */ /* 0x000fce00078e00ff */
.L_x_84:
        /* <DEDUP_REMOVED lines=15> */
.L_x_83:
[----:B------:R-:W-:Y:S02]  /*2d10*/  R2UR UR4, R26 ;  /* 0x000000001a0472ca */ /* 0x000fe400000e0000 */
[----:B------:R-:W-:-:S13]  /*2d20*/  R2UR UR5, R27 ;  /* 0x000000001b0572ca */ /* 0x000fda00000e0000 */
[----:B------:R-:W2:Y:S01]  /*2d30*/  LD.E R0, desc[UR4][R16.64+0xc] ;  /* 0x00000c0410007980 */ /* 0x000ea2000c101900 */
[----:B------:R-:W-:-:S05]  /*2d40*/  VIADD R31, R31, 0x1 ;  /* 0x000000011f1f7836 */ /* 0x000fca0000000000 */
[----:B--2---:R-:W-:-:S13]  /*2d50*/  ISETP.GE.AND P0, PT, R31, R0, PT ;  /* 0x000000001f00720c */ /* 0x004fda0003f06270 */
[----:B------:R-:W-:Y:S05]  /*2d60*/  @!P0 BRA `(.L_x_84) ;  /* 0xfffffffc00ac8947 */ /* 0x000fea000383ffff */
.L_x_82:
[----:B------:R-:W-:Y:S05]  /*2d70*/  BSYNC.RECONVERGENT B6 ;  /* 0x0000000000067941 */ /* 0x000fea0003800200 */
.L_x_81:
        /* <DEDUP_REMOVED lines=8> */
.L_x_85:
[----:B------:R-:W-:Y:S02]  /*2e00*/  R2UR UR4, R26 ;  /* 0x000000001a0472ca */ /* 0x000fe400000e0000 */
[----:B------:R-:W-:-:S13]  /*2e10*/  R2UR UR5, R27 ;  /* 0x000000001b0572ca */ /* 0x000fda00000e0000 */
[----:B------:R2:W5:Y:S02]  /*2e20*/  LD.E R7, desc[UR4][R16.64+0xc] ;  /* 0x00000c0410077980 */ /* 0x000564000c101900 */
.L_x_78:
[----:B------:R-:W-:Y:S05]  /*2e30*/  BSYNC.RECONVERGENT B7 ;  /* 0x0000000000077941 */ /* 0x000fea0003800200 */
.L_x_77:
[----:B------:R-:W-:Y:S02]  /*2e40*/  R2UR UR4, R26 ;  /* 0x000000001a0472ca */ /* 0x000fe400000e0000 */
[----:B------:R-:W-:-:S13]  /*2e50*/  R2UR UR5, R27 ;  /* 0x000000001b0572ca */ /* 0x000fda00000e0000 */
[----:B-1----:R-:W3:Y:S01]  /*2e60*/  LD.E.64 R4, desc[UR4][R16.64] ;  /* 0x0000000410047980 */ /* 0x002ee2000c101b00 */
[C---:B------:R-:W-:Y:S01]  /*2e70*/  R2UR UR6, R26.reuse ;  /* 0x000000001a0672ca */ /* 0x040fe200000e0000 */
[----:B-----5:R-:W-:Y:S01]  /*2e80*/  VIADD R9, R7, 0x1 ;  /* 0x0000000107097836 */ /* 0x020fe20000000000 */
[C---:B------:R-:W-:Y:S02]  /*2e90*/  R2UR UR7, R27.reuse ;  /* 0x000000001b0772ca */ /* 0x040fe400000e0000 */
[----:B------:R-:W-:Y:S02]  /*2ea0*/  R2UR UR8, R26 ;  /* 0x000000001a0872ca */ /* 0x000fe400000e0000 */
[----:B------:R-:W-:Y:S01]  /*2eb0*/  R2UR UR9, R27 ;  /* 0x000000001b0972ca */ /* 0x000fe200000e0000 */
[----:B------:R4:W-:Y:S01]  /*2ec0*/  ST.E desc[UR4][R16.64+0xc], R9 ;  /* 0x00000c0910007985 */ /* 0x0009e2000c101904 */
[----:B---3--:R-:W-:-:S07]  /*2ed0*/  IMAD.WIDE R4, R7, 0x4, R4 ;  /* 0x0000000407047825 */ /* 0x008fce00078e0204 */
[----:B------:R4:W-:Y:S04]  /*2ee0*/  ST.E desc[UR6][R4.64], R29 ;  /* 0x0000001d04007985 */ /* 0x0009e8000c101906 */
[----:B------:R-:W3:Y:S01]  /*2ef0*/  LD.E R3, desc[UR8][R22.64+0xc] ;  /* 0x00000c0816037980 */ /* 0x000ee2000c101900 */
[----:B------:R-:W-:-:S05]  /*2f00*/  VIADD R30, R30, 0x1 ;  /* 0x000000011e1e7836 */ /* 0x000fca0000000000 */
[----:B---3--:R-:W-:-:S13]  /*2f10*/  ISETP.GE.AND P0, PT, R30, R3, PT ;  /* 0x000000031e00720c */ /* 0x008fda0003f06270 */
[----:B----4-:R-:W-:Y:S05]  /*2f20*/  @!P0 BRA `(.L_x_86) ;  /* 0xfffffff400908947 */ /* 0x010fea000383ffff */
.L_x_68:
[----:B------:R-:W-:Y:S05]  /*2f30*/  BSYNC.RECONVERGENT B8 ;  /* 0x0000000000087941 */ /* 0x000fea0003800200 */
.L_x_67:
[----:B01----:R-:W0:Y:S02]  /*2f40*/  LDC.64 R22, c[0x0][0x358] ;  /* 0x0000d600ff167b82 */ /* 0x003e240000000a00 */
[----:B0-----:R-:W-:Y:S02]  /*2f50*/  R2UR UR4, R22 ;  /* 0x00000000160472ca */ /* 0x001fe400000e0000 */
[----:B------:R-:W-:-:S13]  /*2f60*/  R2UR UR5, R23 ;  /* 0x00000000170572ca */ /* 0x000fda00000e0000 */
[----:B------:R-:W3:Y:S01]  /*2f70*/  LD.E R4, desc[UR4][R16.64+0x8] ;  /* 0x0000080410047980 */ /* 0x000ee2000c101900 */
[----:B------:R-:W-:-:S04]  /*2f80*/  MOV R0, 0x8 ;  /* 0x0000000800007802 */ /* 0x000fc80000000f00 */
[----:B------:R0:W1:Y:S02]  /*2f90*/  LDC.64 R6, c[0x4][R0] ;  /* 0x0100000000067b82 */ /* 0x0000640000000a00 */
[----:B01-3--:R-:W-:-:S07]  /*2fa0*/  IMAD.WIDE R4, R4, 0x4, RZ ;  /* 0x0000000404047825 */ /* 0x00bfce00078e02ff */
[----:B------:R-:W-:-:S07]  /*2fb0*/  LEPC R20, `(.L_x_87) ;  /* 0x000000001014794e */ /* 0x000fce0000000000 */
[----:B--2---:R-:W-:Y:S05]  /*2fc0*/  CALL.ABS.NOINC R6 ;  /* 0x0000000006007343 */ /* 0x004fea0003c00000 */
.L_x_87:
[----:B------:R-:W-:Y:S02]  /*2fd0*/  R2UR UR4, R22 ;  /* 0x00000000160472ca */ /* 0x000fe400000e0000 */
[----:B------:R-:W-:-:S13]  /*2fe0*/  R2UR UR5, R23 ;  /* 0x00000000170572ca */ /* 0x000fda00000e0000 */
[----:B------:R-:W2:Y:S01]  /*2ff0*/  LD.E R0, desc[UR4][R16.64+0x8] ;  /* 0x0000080410007980 */ /* 0x000ea2000c101900 */
[----:B------:R-:W-:Y:S01]  /*3000*/  BSSY.RECONVERGENT B8, `(.L_x_88) ;  /* 0x0000059000087945 */ /* 0x000fe20003800200 */
[----:B------:R-:W-:Y:S02]  /*3010*/  IMAD.MOV.U32 R26, RZ, RZ, R4 ;  /* 0x000000ffff1a7224 */ /* 0x000fe400078e0004 */
[----:B------:R-:W-:Y:S01]  /*3020*/  IMAD.MOV.U32 R27, RZ, RZ, R5 ;  /* 0x000000ffff1b7224 */ /* 0x000fe200078e0005 */
[----:B--2---:R-:W-:-:S13]  /*3030*/  ISETP.GE.AND P0, PT, R0, 0x1, PT ;  /* 0x000000010000780c */ /* 0x004fda0003f06270 */
[----:B------:R-:W-:Y:S05]  /*3040*/  @!P0 BRA `(.L_x_89) ;  /* 0x0000000400508947 */ /* 0x000fea0003800000 */
[----:B------:R-:W-:Y:S01]  /*3050*/  IADD3 R31, P0, PT, R24, 0x8, RZ ;  /* 0x00000008181f7810 */ /* 0x000fe20007f1e0ff */
[----:B------:R-:W-:-:S04]  /*3060*/  IMAD.MOV.U32 R30, RZ, RZ, RZ ;  /* 0x000000ffff1e7224 */ /* 0x000fc800078e00ff */
[----:B------:R-:W-:-:S08]  /*3070*/  IMAD.X R29, RZ, RZ, R2, P0 ;  /* 0x000000ffff1d7224 */ /* 0x000fd000000e0602 */
.L_x_98:
[----:B------:R-:W-:Y:S02]  /*3080*/  R2UR UR4, R22 ;  /* 0x00000000160472ca */ /* 0x000fe400000e0000 */
[----:B------:R-:W-:-:S13]  /*3090*/  R2UR UR5, R23 ;  /* 0x00000000170572ca */ /* 0x000fda00000e0000 */
[----:B------:R-:W2:Y:S01]  /*30a0*/  LD.E R3, desc[UR4][R16.64+0xc] ;  /* 0x00000c0410037980 */ /* 0x000ea2000c101900 */
[----:B------:R-:W-:Y:S01]  /*30b0*/  BSSY.RECONVERGENT B7, `(.L_x_90) ;  /* 0x0000040000077945 */ /* 0x000fe20003800200 */
[----:B--2---:R-:W-:-:S13]  /*30c0*/  ISETP.GE.AND P0, PT, R30, R3, PT ;  /* 0x000000031e00720c */ /* 0x004fda0003f06270 */
[----:B------:R-:W-:Y:S05]  /*30d0*/  @!P0 BRA `(.L_x_91) ;  /* 0x0000000000f48947 */ /* 0x000fea0003800000 */
[----:B------:R-:W-:Y:S01]  /*30e0*/  MOV R32, 0x0 ;  /* 0x0000000000207802 */ /* 0x000fe20000000f00 */
[----:B------:R0:W-:Y:S01]  /*30f0*/  STL [R1+0x8], R30 ;  /* 0x0000081e01007387 */ /* 0x0001e20000100800 */
[----:B------:R-:W1:Y:S01]  /*3100*/  LDCU.64 UR4, c[0x4][0x38] ;  /* 0x01000700ff0477ac */ /* 0x000e620008000a00 */
[----:B------:R-:W-:Y:S01]  /*3110*/  IMAD.MOV.U32 R6, RZ, RZ, R31 ;  /* 0x000000ffff067224 */ /* 0x000fe200078e001f */
[----:B------:R0:W2:Y:S01]  /*3120*/  LDC.64 R8, c[0x4][R32] ;  /* 0x0100000020087b82 */ /* 0x0000a20000000a00 */
[----:B------:R-:W-:Y:S02]  /*3130*/  IMAD.MOV.U32 R7, RZ, RZ, R29 ;  /* 0x000000ffff077224 */ /* 0x000fe400078e001d */
[----:B-1----:R-:W-:Y:S02]  /*3140*/  IMAD.U32 R4, RZ, RZ, UR4 ;  /* 0x00000004ff047e24 */ /* 0x002fe4000f8e00ff */
[----:B0-----:R-:W-:-:S07]  /*3150*/  IMAD.U32 R5, RZ, RZ, UR5 ;  /* 0x00000005ff057e24 */ /* 0x001fce000f8e00ff */
[----:B------:R-:W-:-:S07]  /*3160*/  LEPC R20, `(.L_x_92) ;  /* 0x000000001014794e */ /* 0x000fce0000000000 */
[----:B--2---:R-:W-:Y:S05]  /*3170*/  CALL.ABS.NOINC R8 ;  /* 0x0000000008007343 */ /* 0x004fea0003c00000 */
.L_x_92:
        /* <DEDUP_REMOVED lines=14> */
.L_x_93:
[----:B------:R-:W-:Y:S02]  /*3260*/  R2UR UR4, R22 ;  /* 0x00000000160472ca */ /* 0x000fe400000e0000 */
[----:B------:R-:W-:-:S13]  /*3270*/  R2UR UR5, R23 ;  /* 0x00000000170572ca */ /* 0x000fda00000e0000 */
[----:B------:R-:W2:Y:S01]  /*3280*/  LD.E R0, desc[UR4][R16.64+0xc] ;  /* 0x00000c0410007980 */ /* 0x000ea2000c101900 */
[----:B------:R-:W-:Y:S01]  /*3290*/  BSSY.RECONVERGENT B6, `(.L_x_94) ;  /* 0x0000019000067945 */ /* 0x000fe20003800200 */
[----:B--2---:R-:W-:-:S13]  /*32a0*/  ISETP.GE.AND P0, PT, R0, 0x1, PT ;  /* 0x000000010000780c */ /* 0x004fda0003f06270 */
[----:B------:R-:W-:Y:S05]  /*32b0*/  @!P0 BRA `(.L_x_95) ;  /* 0x0000000000588947 */ /* 0x000fea0003800000 */
[----:B------:R-:W-:-:S07]  /*32c0*/  IMAD.MOV.U32 R32, RZ, RZ, RZ ;  /* 0x000000ffff207224 */ /* 0x000fce00078e00ff */
.L_x_97:
        /* <DEDUP_REMOVED lines=15> */
.L_x_96:
[----:B------:R-:W-:Y:S02]  /*33c0*/  R2UR UR4, R22 ;  /* 0x00000000160472ca */ /* 0x000fe400000e0000 */
[----:B------:R-:W-:-:S13]  /*33d0*/  R2UR UR5, R23 ;  /* 0x00000000170572ca */ /* 0x000fda00000e0000 */
[----:B------:R-:W2:Y:S01]  /*33e0*/  LD.E R3, desc[UR4][R16.64+0xc] ;  /* 0x00000c0410037980 */ /* 0x000ea2000c101900 */
[----:B------:R-:W-:-:S05]  /*33f0*/  VIADD R32, R32, 0x1 ;  /* 0x0000000120207836 */ /* 0x000fca0000000000 */
[----:B--2---:R-:W-:-:S13]  /*3400*/  ISETP.GE.AND P0, PT, R32, R3, PT ;  /* 0x000000032000720c */ /* 0x004fda0003f06270 */
[----:B------:R-:W-:Y:S05]  /*3410*/  @!P0 BRA `(.L_x_97) ;  /* 0xfffffffc00ac8947 */ /* 0x000fea000383ffff */
.L_x_95:
[----:B------:R-:W-:Y:S05]  /*3420*/  BSYNC.RECONVERGENT B6 ;  /* 0x0000000000067941 */ /* 0x000fea0003800200 */
.L_x_94:
        /* <DEDUP_REMOVED lines=8> */
.L_x_91:
[----:B------:R-:W-:Y:S05]  /*34b0*/  BSYNC.RECONVERGENT B7 ;  /* 0x0000000000077941 */ /* 0x000fea0003800200 */
.L_x_90:
[----:B------:R-:W-:Y:S02]  /*34c0*/  R2UR UR4, R22 ;  /* 0x00000000160472ca */ /* 0x000fe400000e0000 */
[----:B------:R-:W-:-:S13]  /*34d0*/  R2UR UR5, R23 ;  /* 0x00000000170572ca */ /* 0x000fda00000e0000 */
[----:B------:R-:W2:Y:S01]  /*34e0*/  LD.E.64 R4, desc[UR4][R16.64] ;  /* 0x0000000410047980 */ /* 0x000ea2000c101b00 */
[----:B------:R-:W-:Y:S02]  /*34f0*/  R2UR UR6, R22 ;  /* 0x00000000160672ca */ /* 0x000fe400000e0000 */
[----:B------:R-:W-:Y:S01]  /*3500*/  R2UR UR7, R23 ;  /* 0x00000000170772ca */ /* 0x000fe200000e0000 */
[----:B--2---:R-:W-:-:S06]  /*3510*/  IMAD.WIDE.U32 R4, R30, 0x4, R4 ;  /* 0x000000041e047825 */ /* 0x004fcc00078e0004 */
[----:B------:R-:W2:Y:S01]  /*3520*/  LD.E R5, desc[UR4][R4.64] ;  /* 0x0000000404057980 */ /* 0x000ea2000c101900 */
[----:B------:R-:W-:-:S05]  /*3530*/  IMAD.WIDE.U32 R6, R30, 0x4, R26 ;  /* 0x000000041e067825 */ /* 0x000fca00078e001a */
[----:B--2---:R0:W-:Y:S04]  /*3540*/  ST.E desc[UR4][R6.64], R5 ;  /* 0x0000000506007985 */ /* 0x0041e8000c101904 */
[----:B------:R-:W2:Y:S01]  /*3550*/  LD.E R3, desc[UR6][R16.64+0x8] ;  /* 0x0000080610037980 */ /* 0x000ea2000c101900 */
[----:B------:R-:W-:-:S05]  /*3560*/  VIADD R30, R30, 0x1 ;  /* 0x000000011e1e7836 */ /* 0x000fca0000000000 */
[----:B--2---:R-:W-:-:S13]  /*3570*/  ISETP.GE.AND P0, PT, R30, R3, PT ;  /* 0x000000031e00720c */ /* 0x004fda0003f06270 */
[----:B0-----:R-:W-:Y:S05]  /*3580*/  @!P0 BRA `(.L_x_98) ;  /* 0xfffffff800bc8947 */ /* 0x001fea000383ffff */
.L_x_89:
[----:B------:R-:W-:Y:S05]  /*3590*/  BSYNC.RECONVERGENT B8 ;  /* 0x0000000000087941 */ /* 0x000fea0003800200 */
.L_x_88:
[----:B------:R-:W-:Y:S02]  /*35a0*/  R2UR UR4, R22 ;  /* 0x00000000160472ca */ /* 0x000fe400000e0000 */
[----:B------:R-:W-:-:S13]  /*35b0*/  R2UR UR5, R23 ;  /* 0x00000000170572ca */ /* 0x000fda00000e0000 */
[----:B------:R0:W5:Y:S01]  /*35c0*/  LD.E.64 R4, desc[UR4][R16.64] ;  /* 0x0000000410047980 */ /* 0x000162000c101b00 */
[----:B------:R-:W-:-:S04]  /*35d0*/  MOV R2, 0x10 ;  /* 0x0000001000027802 */ /* 0x000fc80000000f00 */
[----:B------:R0:W1:Y:S03]  /*35e0*/  LDC.64 R6, c[0x4][R2] ;  /* 0x0100000002067b82 */ /* 0x0000660000000a00 */
[----:B------:R-:W-:-:S07]  /*35f0*/  LEPC R20, `(.L_x_99) ;  /* 0x000000001014794e */ /* 0x000fce0000000000 */
[----:B01---5:R-:W-:Y:S05]  /*3600*/  CALL.ABS.NOINC R6 ;  /* 0x0000000006007343 */ /* 0x023fea0003c00000 */
.L_x_99:
[----:B------:R-:W0:Y:S01]  /*3610*/  LDC.64 R2, c[0x4][R2] ;  /* 0x0100000002027b82 */ /* 0x000e220000000a00 */
[----:B------:R-:W-:Y:S02]  /*3620*/  IMAD.MOV.U32 R4, RZ, RZ, R16 ;  /* 0x000000ffff047224 */ /* 0x000fe400078e0010 */
[----:B------:R-:W-:-:S07]  /*3630*/  IMAD.MOV.U32 R5, RZ, RZ, R17 ;  /* 0x000000ffff057224 */ /* 0x000fce00078e0011 */
[----:B------:R-:W-:-:S07]  /*3640*/  LEPC R20, `(.L_x_100) ;  /* 0x000000001014794e */ /* 0x000fce0000000000 */
[----:B0-----:R-:W-:Y:S05]  /*3650*/  CALL.ABS.NOINC R2 ;  /* 0x0000000002007343 */ /* 0x001fea0003c00000 */
.L_x_100:
[----:B------:R-:W0:Y:S01]  /*3660*/  S2R R7, SR_TID.X ;  /* 0x0000000000077919 */ /* 0x000e220000002100 */
[----:B------:R-:W-:Y:S01]  /*3670*/  ISETP.GE.U32.AND P0, PT, R18, 0x1, PT ;  /* 0x000000011200780c */ /* 0x000fe20003f06070 */
[----:B------:R-:W-:Y:S02]  /*3680*/  IMAD.MOV.U32 R6, RZ, RZ, RZ ;  /* 0x000000ffff067224 */ /* 0x000fe400078e00ff */
[----:B------:R-:W-:Y:S01]  /*3690*/  IMAD.MOV.U32 R0, RZ, RZ, 0x7fffffff ;  /* 0x7fffffffff007424 */ /* 0x000fe200078e00ff */
[----:B------:R-:W-:-:S13]  /*36a0*/  ISETP.GE.AND.EX P0, PT, R19, RZ, PT, P0 ;  /* 0x000000ff1300720c */ /* 0x000fda0003f06300 */
[----:B------:R-:W-:Y:S05]  /*36b0*/  @!P0 BRA `(.L_x_101) ;  /* 0x0000001800ac8947 */ /* 0x000fea0003800000 */
[----:B------:R-:W1:Y:S01]  /*36c0*/  LDC R10, c[0x0][0x388] ;  /* 0x0000e200ff0a7b82 */ /* 0x000e620000000800 */
[----:B0-----:R-:W-:-:S04]  /*36d0*/  VIADD R3, R7, 0x1 ;  /* 0x0000000107037836 */ /* 0x001fc80000000000 */
[-C--:B------:R-:W-:Y:S02]  /*36e0*/  IMAD R5, R19, R3.reuse, RZ ;  /* 0x0000000313057224 */ /* 0x080fe400078e02ff */
[----:B------:R-:W-:-:S04]  /*36f0*/  IMAD.WIDE.U32 R18, R18, R3, RZ ;  /* 0x0000000312127225 */ /* 0x000fc800078e00ff */
[----:B------:R-:W-:Y:S01]  /*3700*/  IMAD.IADD R8, R19, 0x1, R5 ;  /* 0x0000000113087824 */ /* 0x000fe200078e0205 */
[----:B-1----:R-:W-:-:S13]  /*3710*/  ISETP.GT.AND P0, PT, R10, RZ, PT ;  /* 0x000000ff0a00720c */ /* 0x002fda0003f04270 */
[----:B------:R-:W-:Y:S05]  /*3720*/  @P0 BRA `(.L_x_102) ;  /* 0x00000004001c0947 */ /* 0x000fea0003800000 */
[----:B------:R-:W-:Y:S01]  /*3730*/  IADD3 R17, P0, PT, R28, 0x1, RZ ;  /* 0x000000011c117810 */ /* 0x000fe20007f1e0ff */
[----:B------:R-:W-:Y:S02]  /*3740*/  IMAD.MOV.U32 R6, RZ, RZ, 0x1 ;  /* 0x00000001ff067424 */ /* 0x000fe400078e00ff */
[----:B------:R-:W-:Y:S02]  /*3750*/  IMAD.MOV.U32 R0, RZ, RZ, RZ ;  /* 0x000000ffff007224 */ /* 0x000fe400078e00ff */
[----:B------:R-:W-:Y:S01]  /*3760*/  IMAD.X R21, RZ, RZ, R25, P0 ;  /* 0x000000ffff157224 */ /* 0x000fe200000e0619 */
[----:B------:R-:W-:-:S04]  /*3770*/  ISETP.GE.U32.AND P0, PT, R17, R18, PT ;  /* 0x000000121100720c */ /* 0x000fc80003f06070 */
[----:B------:R-:W-:-:S13]  /*3780*/  ISETP.GE.AND.EX P0, PT, R21, R8, PT, P0 ;  /* 0x000000081500720c */ /* 0x000fda0003f06300 */
[----:B------:R-:W-:Y:S05]  /*3790*/  @P0 BRA `(.L_x_101) ;  /* 0x0000001800740947 */ /* 0x000fea0003800000 */
[----:B------:R-:W-:Y:S01]  /*37a0*/  BSSY.RECONVERGENT B0, `(.L_x_103) ;  /* 0x000003d000007945 */ /* 0x000fe20003800200 */
.L_x_111:
[----:B0-----:R-:W0:Y:S01]  /*37b0*/  LDC R10, c[0x0][0x388] ;  /* 0x0000e200ff0a7b82 */ /* 0x001e220000000800 */
[----:B------:R-:W-:Y:S01]  /*37c0*/  IADD3 R17, P0, PT, R17, 0x1, RZ ;  /* 0x0000000111117810 */ /* 0x000fe20007f1e0ff */
[----:B------:R-:W-:Y:S04]  /*37d0*/  BSSY.RECONVERGENT B1, `(.L_x_104) ;  /* 0x0000011000017945 */ /* 0x000fe80003800200 */
[----:B------:R-:W-:Y:S01]  /*37e0*/  IMAD.X R21, RZ, RZ, R21, P0 ;  /* 0x000000ffff157224 */ /* 0x000fe200000e0615 */
[----:B------:R-:W-:-:S04]  /*37f0*/  ISETP.GE.U32.AND P0, PT, R17, R18, PT ;  /* 0x000000121100720c */ /* 0x000fc80003f06070 */
[----:B------:R-:W-:Y:S01]  /*3800*/  ISETP.GE.AND.EX P0, PT, R21, R8, PT, P0 ;  /* 0x000000081500720c */ /* 0x000fe20003f06300 */
[----:B01----:R-:W-:-:S12]  /*3810*/  IMAD.MOV.U32 R9, RZ, RZ, R10 ;  /* 0x000000ffff097224 */ /* 0x003fd800078e000a */
.L_x_105:
[C---:B------:R-:W-:Y:S01]  /*3820*/  R2UR UR4, R22.reuse ;  /* 0x00000000160472ca */ /* 0x040fe200000e0000 */
[----:B------:R-:W-:Y:S01]  /*3830*/  IMAD.WIDE R2, R9, 0x4, R26 ;  /* 0x0000000409027825 */ /* 0x000fe200078e021a */
[C---:B------:R-:W-:Y:S02]  /*3840*/  R2UR UR5, R23.reuse ;  /* 0x00000000170572ca */ /* 0x040fe400000e0000 */
[----:B------:R-:W-:Y:S02]  /*3850*/  R2UR UR6, R22 ;  /* 0x00000000160672ca */ /* 0x000fe400000e0000 */
[----:B------:R-:W-:-:S09]  /*3860*/  R2UR UR7, R23 ;  /* 0x00000000170772ca */ /* 0x000fd200000e0000 */
[----:B------:R-:W2:Y:S04]  /*3870*/  LD.E R13, desc[UR4][R2.64+-0x8] ;  /* 0xfffff804020d7980 */ /* 0x000ea8000c101900 */
[----:B------:R-:W2:Y:S01]  /*3880*/  LD.E R0, desc[UR6][R2.64+-0x4] ;  /* 0xfffffc0602007980 */ /* 0x000ea2000c101900 */
[----:B------:R-:W-:Y:S01]  /*3890*/  IMAD.MOV.U32 R4, RZ, RZ, R9 ;  /* 0x000000ffff047224 */ /* 0x000fe200078e0009 */
[----:B--2---:R-:W-:Y:S01]  /*38a0*/  ISETP.GE.AND P1, PT, R13, R0, PT ;  /* 0x000000000d00720c */ /* 0x004fe20003f26270 */
[----:B------:R-:W-:-:S04]  /*38b0*/  VIADD R0, R9, 0xffffffff ;  /* 0xffffffff09007836 */ /* 0x000fc80000000000 */
[----:B------:R-:W-:-:S08]  /*38c0*/  IMAD.MOV.U32 R9, RZ, RZ, R0 ;  /* 0x000000ffff097224 */ /* 0x000fd000078e0000 */
[----:B------:R-:W-:Y:S05]  /*38d0*/  @P1 BRA `(.L_x_105) ;  /* 0xfffffffc00d01947 */ /* 0x000fea000383ffff */
[----:B------:R-:W-:Y:S05]  /*38e0*/  BSYNC.RECONVERGENT B1 ;  /* 0x0000000000017941 */ /* 0x000fea0003800200 */
.L_x_104:
[----:B------:R-:W-:Y:S01]  /*38f0*/  BSSY.RECONVERGENT B1, `(.L_x_106) ;  /* 0x000000a000017945 */ /* 0x000fe20003800200 */
[----:B------:R-:W-:Y:S02]  /*3900*/  IMAD.MOV.U32 R0, RZ, RZ, R4 ;  /* 0x000000ffff007224 */ /* 0x000fe400078e0004 */
[----:B------:R-:W-:-:S07]  /*3910*/  IMAD.MOV.U32 R11, RZ, RZ, R10 ;  /* 0x000000ffff0b7224 */ /* 0x000fce00078e000a */
.L_x_107:
[----:B------:R-:W-:Y:S01]  /*3920*/  R2UR UR4, R22 ;  /* 0x00000000160472ca */ /* 0x000fe200000e0000 */
[----:B------:R-:W-:Y:S01]  /*3930*/  IMAD.WIDE R4, R11, 0x4, R26 ;  /* 0x000000040b047825 */ /* 0x000fe200078e021a */
[----:B------:R-:W-:-:S13]  /*3940*/  R2UR UR5, R23 ;  /* 0x00000000170572ca */ /* 0x000fda00000e0000 */
[----:B------:R-:W2:Y:S01]  /*3950*/  LD.E R12, desc[UR4][R4.64+-0x4] ;  /* 0xfffffc04040c7980 */ /* 0x000ea2000c101900 */
[----:B------:R-:W-:Y:S01]  /*3960*/  VIADD R11, R11, 0xffffffff ;  /* 0xffffffff0b0b7836 */ /* 0x000fe20000000000 */
[----:B--2---:R-:W-:-:S13]  /*3970*/  ISETP.GT.AND P1, PT, R12, R13, PT ;  /* 0x0000000d0c00720c */ /* 0x004fda0003f24270 */
[----:B------:R-:W-:Y:S05]  /*3980*/  @!P1 BRA `(.L_x_107) ;  /* 0xfffffffc00e49947 */ /* 0x000fea000383ffff */
[----:B------:R-:W-:Y:S05]  /*3990*/  BSYNC.RECONVERGENT B1 ;  /* 0x0000000000017941 */ /* 0x000fea0003800200 */
.L_x_106:
[----:B------:R-:W0:Y:S01]  /*39a0*/  LDCU UR4, c[0x0][0x388] ;  /* 0x00007100ff0477ac */ /* 0x000e220008000800 */
[C---:B------:R-:W-:Y:S01]  /*39b0*/  R2UR UR6, R22.reuse ;  /* 0x00000000160672ca */ /* 0x040fe200000e0000 */
[----:B------:R-:W-:Y:S01]  /*39c0*/  BSSY.RECONVERGENT B1, `(.L_x_108) ;  /* 0x0000018000017945 */ /* 0x000fe20003800200 */
[C---:B------:R-:W-:Y:S02]  /*39d0*/  R2UR UR7, R23.reuse ;  /* 0x00000000170772ca */ /* 0x040fe400000e0000 */
[----:B------:R-:W-:Y:S02]  /*39e0*/  R2UR UR8, R22 ;  /* 0x00000000160872ca */ /* 0x000fe400000e0000 */
[----:B------:R-:W-:-:S09]  /*39f0*/  R2UR UR9, R23 ;  /* 0x00000000170972ca */ /* 0x000fd200000e0000 */
[----:B------:R1:W-:Y:S01]  /*3a00*/  ST.E desc[UR6][R2.64+-0x8], R12 ;  /* 0xfffff80c02007985 */ /* 0x0003e2000c101906 */
[----:B0-----:R-:W-:-:S03]  /*3a10*/  ISETP.GE.AND P1, PT, R0, UR4, PT ;  /* 0x0000000400007c0c */ /* 0x001fc6000bf26270 */
[----:B------:R1:W-:Y:S10]  /*3a20*/  ST.E desc[UR8][R4.64+-0x4], R13 ;  /* 0xfffffc0d04007985 */ /* 0x0003f4000c101908 */
[----:B------:R-:W-:Y:S05]  /*3a30*/  @P1 BRA `(.L_x_109) ;  /* 0x0000000000401947 */ /* 0x000fea0003800000 */
[----:B------:R-:W-:-:S07]  /*3a40*/  IMAD.MOV.U32 R11, RZ, RZ, R10 ;  /* 0x000000ffff0b7224 */ /* 0x000fce00078e000a */
.L_x_110:
[C---:B------:R-:W-:Y:S01]  /*3a50*/  R2UR UR6, R22.reuse ;  /* 0x00000000160672ca */ /* 0x040fe200000e0000 */
[--C-:B01----:R-:W-:Y:S01]  /*3a60*/  IMAD.WIDE R2, R11, 0x4, R26.reuse ;  /* 0x000000040b027825 */ /* 0x103fe200078e021a */
[----:B------:R-:W-:Y:S02]  /*3a70*/  R2UR UR7, R23 ;  /* 0x00000000170772ca */ /* 0x000fe400000e0000 */
[----:B------:R-:W-:Y:S01]  /*3a80*/  R2UR UR4, R22 ;  /* 0x00000000160472ca */ /* 0x000fe200000e0000 */
[----:B------:R-:W-:Y:S01]  /*3a90*/  IMAD.WIDE R4, R9, 0x4, R26 ;  /* 0x0000000409047825 */ /* 0x000fe200078e021a */
[----:B------:R-:W-:-:S09]  /*3aa0*/  R2UR UR5, R23 ;  /* 0x00000000170572ca */ /* 0x000fd200000e0000 */
[----:B------:R-:W2:Y:S04]  /*3ab0*/  LD.E R15, desc[UR6][R2.64+-0x4] ;  /* 0xfffffc06020f7980 */ /* 0x000ea8000c101900 */
[----:B------:R-:W3:Y:S01]  /*3ac0*/  LD.E R13, desc[UR4][R4.64] ;  /* 0x00000004040d7980 */ /* 0x000ee2000c101900 */
[----:B------:R-:W-:Y:S02]  /*3ad0*/  IMAD.MOV.U32 R9, RZ, RZ, R0 ;  /* 0x000000ffff097224 */ /* 0x000fe400078e0000 */
[----:B------:R-:W-:Y:S02]  /*3ae0*/  VIADD R11, R11, 0xffffffff ;  /* 0xffffffff0b0b7836 */ /* 0x000fe40000000000 */
[----:B------:R-:W-:-:S05]  /*3af0*/  VIADD R0, R0, 0x1 ;  /* 0x0000000100007836 */ /* 0x000fca0000000000 */
[----:B------:R-:W-:Y:S01]  /*3b00*/  ISETP.GE.AND P1, PT, R0, R11, PT ;  /* 0x0000000b0000720c */ /* 0x000fe20003f26270 */
[----:B--2---:R0:W-:Y:S04]  /*3b10*/  ST.E desc[UR4][R4.64], R15 ;  /* 0x0000000f04007985 */ /* 0x0041e8000c101904 */
[----:B---3--:R0:W-:Y:S08]  /*3b20*/  ST.E desc[UR6][R2.64+-0x4], R13 ;  /* 0xfffffc0d02007985 */ /* 0x0081f0000c101906 */
[----:B------:R-:W-:Y:S05]  /*3b30*/  @!P1 BRA `(.L_x_110) ;  /* 0xfffffffc00c49947 */ /* 0x000fea000383ffff */
.L_x_109:
[----:B------:R-:W-:Y:S05]  /*3b40*/  BSYNC.RECONVERGENT B1 ;  /* 0x0000000000017941 */ /* 0x000fea0003800200 */
.L_x_108:
[----:B------:R-:W-:Y:S01]  /*3b50*/  VIADD R6, R6, 0x1 ;  /* 0x0000000106067836 */ /* 0x000fe20000000000 */
[----:B------:R-:W-:Y:S06]  /*3b60*/  @!P0 BRA `(.L_x_111) ;  /* 0xfffffffc00108947 */ /* 0x000fec000383ffff */
[----:B------:R-:W-:Y:S05]  /*3b70*/  BSYNC.RECONVERGENT B0 ;  /* 0x0000000000007941 */ /* 0x000fea0003800200 */
.L_x_103:
[----:B------:R-:W-:Y:S01]  /*3b80*/  IMAD.MOV.U32 R0, RZ, RZ, RZ ;  /* 0x000000ffff007224 */ /* 0x000fe200078e00ff */
[----:B------:R-:W-:Y:S06]  /*3b90*/  BRA `(.L_x_101) ;  /* 0x0000001400747947 */ /* 0x000fec0003800000 */
.L_x_102:
[C---:B------:R-:W-:Y:S01]  /*3ba0*/  LOP3.LUT R24, R10.reuse, 0x7, RZ, 0xc0, !PT ;  /* 0x000000070a187812 */ /* 0x040fe200078ec0ff */
[C---:B------:R-:W-:Y:S01]  /*3bb0*/  VIADD R9, R10.reuse, 0xffffffff ;  /* 0xffffffff0a097836 */ /* 0x040fe20000000000 */
[C---:B------:R-:W-:Y:S01]  /*3bc0*/  LOP3.LUT R29, R10.reuse, 0x3, RZ, 0xc0, !PT ;  /* 0x000000030a1d7812 */ /* 0x040fe200078ec0ff */
[----:B------:R-:W-:Y:S01]  /*3bd0*/  IMAD.MOV.U32 R6, RZ, RZ, RZ ;  /* 0x000000ffff067224 */ /* 0x000fe200078e00ff */
[----:B------:R-:W-:Y:S01]  /*3be0*/  LOP3.LUT R10, R10, 0x7ffffff8, RZ, 0xc0, !PT ;  /* 0x7ffffff80a0a7812 */ /* 0x000fe200078ec0ff */
[----:B------:R-:W-:Y:S02]  /*3bf0*/  VIADD R0, R24, 0xffffffff ;  /* 0xffffffff18007836 */ /* 0x000fe40000000000 */
[----:B------:R-:W-:-:S03]  /*3c00*/  IMAD.WIDE.U32 R2, R9, 0x4, R26 ;  /* 0x0000000409027825 */ /* 0x000fc600078e001a */
[----:B------:R-:W-:Y:S01]  /*3c10*/  ISETP.GE.U32.AND P1, PT, R0, 0x3, PT ;  /* 0x000000030000780c */ /* 0x000fe20003f26070 */
[----:B------:R-:W-:-:S12]  /*3c20*/  IMAD.MOV.U32 R0, RZ, RZ, 0x7fffffff ;  /* 0x7fffffffff007424 */ /* 0x000fd800078e00ff */
.L_x_125:
[----:B------:R-:W-:Y:S01]  /*3c30*/  ISETP.GE.U32.AND P0, PT, R9, 0x7, PT ;  /* 0x000000070900780c */ /* 0x000fe20003f06070 */
[----:B------:R-:W-:Y:S01]  /*3c40*/  IMAD.MOV.U32 R11, RZ, RZ, RZ ;  /* 0x000000ffff0b7224 */ /* 0x000fe200078e00ff */
[----:B------:R-:W-:Y:S01]  /*3c50*/  IADD3 R28, P2, PT, R28, 0x1, RZ ;  /* 0x000000011c1c7810 */ /* 0x000fe20007f5e0ff */
[----:B0-----:R-:W-:-:S04]  /*3c60*/  IMAD.MOV.U32 R13, RZ, RZ, RZ ;  /* 0x000000ffff0d7224 */ /* 0x001fc800078e00ff */
[----:B------:R-:W-:-:S06]  /*3c70*/  IMAD.X R25, RZ, RZ, R25, P2 ;  /* 0x000000ffff197224 */ /* 0x000fcc00010e0619 */
[----:B------:R-:W-:Y:S05]  /*3c80*/  @!P0 BRA `(.L_x_112) ;  /* 0x0000000800088947 */ /* 0x000fea0003800000 */
[----:B------:R-:W-:Y:S01]  /*3c90*/  BSSY.RECONVERGENT B0, `(.L_x_113) ;  /* 0x0000080000007945 */ /* 0x000fe20003800200 */
[----:B------:R-:W-:Y:S02]  /*3ca0*/  IMAD.MOV.U32 R11, RZ, RZ, RZ ;  /* 0x000000ffff0b7224 */ /* 0x000fe400078e00ff */
[----:B------:R-:W-:-:S07]  /*3cb0*/  IMAD.MOV.U32 R13, RZ, RZ, RZ ;  /* 0x000000ffff0d7224 */ /* 0x000fce00078e00ff */
.L_x_114:
[----:B------:R-:W0:Y:S01]  /*3cc0*/  LDCU UR6, c[0x0][0x388] ;  /* 0x00007100ff0677ac */ /* 0x000e220008000800 */
[C---:B------:R-:W-:Y:S01]  /*3cd0*/  VIADD R12, R11.reuse, 0x1 ;  /* 0x000000010b0c7836 */ /* 0x040fe20000000000 */
[C---:B------:R-:W-:Y:S01]  /*3ce0*/  R2UR UR4, R22.reuse ;  /* 0x00000000160472ca */ /* 0x040fe200000e0000 */
[----:B------:R-:W-:Y:S01]  /*3cf0*/  IMAD.WIDE.U32 R4, R11, 0x4, R26 ;  /* 0x000000040b047825 */ /* 0x000fe200078e001a */
[C---:B------:R-:W-:Y:S02]  /*3d00*/  R2UR UR5, R23.reuse ;  /* 0x00000000170572ca */ /* 0x040fe400000e0000 */
[----:B------:R-:W-:Y:S02]  /*3d10*/  R2UR UR8, R22 ;  /* 0x00000000160872ca */ /* 0x000fe400000e0000 */
[----:B------:R-:W-:Y:S01]  /*3d20*/  R2UR UR9, R23 ;  /* 0x00000000170972ca */ /* 0x000fe200000e0000 */
[----:B------:R-:W-:-:S08]  /*3d30*/  VIADD R16, R11, 0x2 ;  /* 0x000000020b107836 */ /* 0x000fd00000000000 */
[----:B------:R-:W2:Y:S01]  /*3d40*/  LD.E R30, desc[UR4][R4.64+0x4] ;  /* 0x00000404041e7980 */ /* 0x000ea2000c101900 */
[----:B0-----:R-:W-:-:S04]  /*3d50*/  ISETP.NE.AND P0, PT, R12, UR6, PT ;  /* 0x000000060c007c0c */ /* 0x001fc8000bf05270 */
[----:B------:R-:W-:Y:S02]  /*3d60*/  SEL R15, R12, RZ, P0 ;  /* 0x000000ff0c0f7207 */ /* 0x000fe40000000000 */
[----:B------:R-:W3:Y:S01]  /*3d70*/  LD.E R12, desc[UR4][R4.64] ;  /* 0x00000004040c7980 */ /* 0x000ee2000c101900 */
[C---:B------:R-:W-:Y:S01]  /*3d80*/  ISETP.NE.AND P0, PT, R16.reuse, UR6, PT ;  /* 0x0000000610007c0c */ /* 0x040fe2000bf05270 */
[----:B------:R-:W0:Y:S01]  /*3d90*/  LDCU.64 UR4, c[0x0][0x390] ;  /* 0x00007200ff0477ac */ /* 0x000e220008000a00 */
[----:B------:R-:W-:Y:S02]  /*3da0*/  IMAD.WIDE.U32 R14, R15, 0x4, R26 ;  /* 0x000000040f0e7825 */ /* 0x000fe400078e001a */
[----:B------:R-:W-:-:S04]  /*3db0*/  SEL R17, R16, RZ, P0 ;  /* 0x000000ff10117207 */ /* 0x000fc80000000000 */
[----:B------:R-:W4:Y:S01]  /*3dc0*/  LD.E R14, desc[UR8][R14.64] ;  /* 0x000000080e0e7980 */ /* 0x000f22000c101900 */
[----:B------:R-:W-:-:S06]  /*3dd0*/  IMAD.WIDE.U32 R16, R17, 0x4, R26 ;  /* 0x0000000411107825 */ /* 0x000fcc00078e001a */
[----:B------:R-:W5:Y:S01]  /*3de0*/  LD.E R17, desc[UR8][R16.64] ;  /* 0x0000000810117980 */ /* 0x000f62000c101900 */
[----:B---3--:R-:W-:-:S05]  /*3df0*/  IMAD R21, R12, UR6, RZ ;  /* 0x000000060c157c24 */ /* 0x008fca000f8e02ff */
[----:B------:R-:W-:Y:S02]  /*3e00*/  SHF.R.S32.HI R31, RZ, 0x1f, R21 ;  /* 0x0000001fff1f7819 */ /* 0x000fe40000011415 */
[----:B----4-:R-:W-:Y:S01]  /*3e10*/  IADD3 R21, P0, PT, R14, R21, RZ ;  /* 0x000000150e157210 */ /* 0x010fe20007f1e0ff */
[----:B--2---:R-:W-:-:S03]  /*3e20*/  IMAD R30, R30, UR6, RZ ;  /* 0x000000061e1e7c24 */ /* 0x004fc6000f8e02ff */
[----:B------:R-:W-:Y:S02]  /*3e30*/  LEA.HI.X.SX32 R14, R14, R31, 0x1, P0 ;  /* 0x0000001f0e0e7211 */ /* 0x000fe400000f0eff */
[C---:B0-----:R-:W-:Y:S02]  /*3e40*/  LEA R20, P0, R21.reuse, UR4, 0x2 ;  /* 0x0000000415147c11 */ /* 0x041fe4000f8010ff */
[----:B------:R-:W-:Y:S02]  /*3e50*/  SHF.R.S32.HI R12, RZ, 0x1f, R30 ;  /* 0x0000001fff0c7819 */ /* 0x000fe4000001141e */
[----:B------:R-:W-:Y:S02]  /*3e60*/  LEA.HI.X R21, R21, UR5, R14, 0x2, P0 ;  /* 0x0000000515157c11 */ /* 0x000fe400080f140e */
[----:B-----5:R-:W-:-:S03]  /*3e70*/  IADD3 R30, P0, PT, R17, R30, RZ ;  /* 0x0000001e111e7210 */ /* 0x020fc60007f1e0ff */
[----:B------:R-:W2:Y:S01]  /*3e80*/  LDG.E R16, desc[UR8][R20.64] ;  /* 0x0000000814107981 */ /* 0x000ea2000c1e1900 */
[----:B------:R-:W-:Y:S02]  /*3e90*/  LEA.HI.X.SX32 R17, R17, R12, 0x1, P0 ;  /* 0x0000000c11117211 */ /* 0x000fe400000f0eff */
[----:B------:R-:W-:-:S04]  /*3ea0*/  LEA R14, P0, R30, UR4, 0x2 ;  /* 0x000000041e0e7c11 */ /* 0x000fc8000f8010ff */
[----:B------:R-:W-:Y:S01]  /*3eb0*/  LEA.HI.X R15, R30, UR5, R17, 0x2, P0 ;  /* 0x000000051e0f7c11 */ /* 0x000fe200080f1411 */
[----:B------:R-:W-:Y:S01]  /*3ec0*/  VIADD R12, R11, 0x3 ;  /* 0x000000030b0c7836 */ /* 0x000fe20000000000 */
[----:B------:R-:W-:Y:S01]  /*3ed0*/  R2UR UR10, R22 ;  /* 0x00000000160a72ca */ /* 0x000fe200000e0000 */
[----:B------:R-:W3:Y:S04]  /*3ee0*/  LD.E R20, desc[UR8][R4.64+0x8] ;  /* 0x0000080804147980 */ /* 0x000ee8000c101900 */
[----:B------:R-:W2:Y:S01]  /*3ef0*/  LDG.E R14, desc[UR8][R14.64] ;  /* 0x000000080e0e7981 */ /* 0x000ea2000c1e1900 */
[C---:B------:R-:W-:Y:S02]  /*3f00*/  ISETP.NE.AND P0, PT, R12.reuse, UR6, PT ;  /* 0x000000060c007c0c */ /* 0x040fe4000bf05270 */
[----:B------:R-:W-:Y:S01]  /*3f10*/  R2UR UR11, R23 ;  /* 0x00000000170b72ca */ /* 0x000fe200000e0000 */
[----:B------:R-:W4:Y:S01]  /*3f20*/  LD.E R30, desc[UR8][R4.64+0xc] ;  /* 0x00000c08041e7980 */ /* 0x000f22000c101900 */
[----:B------:R-:W-:-:S02]  /*3f30*/  SEL R17, R12, RZ, P0 ;  /* 0x000000ff0c117207 */ /* 0x000fc40000000000 */
[----:B--2---:R-:W-:-:S03]  /*3f40*/  IADD3 R16, PT, PT, R14, R16, R13 ;  /* 0x000000100e107210 */ /* 0x004fc60007ffe00d */
[----:B------:R-:W-:-:S04]  /*3f50*/  IMAD.WIDE.U32 R12, R17, 0x4, R26 ;  /* 0x00000004110c7825 */ /* 0x000fc800078e001a */
[----:B------:R-:W-:Y:S02]  /*3f60*/  VIADD R17, R11, 0x4 ;  /* 0x000000040b117836 */ /* 0x000fe40000000000 */
[----:B------:R4:W2:Y:S03]  /*3f70*/  LD.E R12, desc[UR10][R12.64] ;  /* 0x0000000a0c0c7980 */ /* 0x0008a6000c101900 */
[----:B------:R-:W-:-:S04]  /*3f80*/  ISETP.NE.AND P0, PT, R17, UR6, PT ;  /* 0x0000000611007c0c */ /* 0x000fc8000bf05270 */
[----:B------:R-:W-:-:S05]  /*3f90*/  SEL R15, R17, RZ, P0 ;  /* 0x000000ff110f7207 */ /* 0x000fca0000000000 */
[----:B------:R-:W-:-:S06]  /*3fa0*/  IMAD.WIDE.U32 R14, R15, 0x4, R26 ;  /* 0x000000040f0e7825 */ /* 0x000fcc00078e001a */
[----:B------:R0:W5:Y:S01]  /*3fb0*/  LD.E R14, desc[UR10][R14.64] ;  /* 0x0000000a0e0e7980 */ /* 0x000162000c101900 */
[----:B---3--:R-:W-:-:S05]  /*3fc0*/  IMAD R17, R20, UR6, RZ ;  /* 0x0000000614117c24 */ /* 0x008fca000f8e02ff */
[----:B------:R-:W-:Y:S01]  /*3fd0*/  SHF.R.S32.HI R21, RZ, 0x1f, R17 ;  /* 0x0000001fff157819 */ /* 0x000fe20000011411 */
[----:B----4-:R-:W-:-:S05]  /*3fe0*/  IMAD R13, R30, UR6, RZ ;  /* 0x000000061e0d7c24 */ /* 0x010fca000f8e02ff */
[----:B0-----:R-:W-:Y:S02]  /*3ff0*/  SHF.R.S32.HI R15, RZ, 0x1f, R13 ;  /* 0x0000001fff0f7819 */ /* 0x001fe4000001140d */
[----:B--2---:R-:W-:-:S04]  /*4000*/  IADD3 R17, P0, PT, R12, R17, RZ ;  /* 0x000000110c117210 */ /* 0x004fc80007f1e0ff */
[----:B------:R-:W-:Y:S02]  /*4010*/  LEA.HI.X.SX32 R12, R12, R21, 0x1, P0 ;  /* 0x000000150c0c7211 */ /* 0x000fe400000f0eff */
[----:B------:R-:W-:-:S04]  /*4020*/  LEA R20, P0, R17, UR4, 0x2 ;  /* 0x0000000411147c11 */ /* 0x000fc8000f8010ff */
[----:B------:R-:W-:Y:S02]  /*4030*/  LEA.HI.X R21, R17, UR5, R12, 0x2, P0 ;  /* 0x0000000511157c11 */ /* 0x000fe400080f140c */
[----:B------:R-:W2:Y:S04]  /*4040*/  LD.E R17, desc[UR8][R4.64+0x10] ;  /* 0x0000100804117980 */ /* 0x000ea8000c101900 */
[----:B------:R0:W3:Y:S01]  /*4050*/  LDG.E R21, desc[UR8][R20.64] ;  /* 0x0000000814157981 */ /* 0x0000e2000c1e1900 */
[----:B-----5:R-:W-:-:S04]  /*4060*/  IADD3 R13, P0, PT, R14, R13, RZ ;  /* 0x0000000d0e0d7210 */ /* 0x020fc80007f1e0ff */
[----:B------:R-:W-:Y:S02]  /*4070*/  LEA.HI.X.SX32 R14, R14, R15, 0x1, P0 ;  /* 0x0000000f0e0e7211 */ /* 0x000fe400000f0eff */
[----:B------:R-:W-:-:S04]  /*4080*/  LEA R12, P0, R13, UR4, 0x2 ;  /* 0x000000040d0c7c11 */ /* 0x000fc8000f8010ff */
[----:B------:R-:W-:-:S05]  /*4090*/  LEA.HI.X R13, R13, UR5, R14, 0x2, P0 ;  /* 0x000000050d0d7c11 */ /* 0x000fca00080f140e */
[----:B------:R1:W3:Y:S01]  /*40a0*/  LDG.E R12, desc[UR8][R12.64] ;  /* 0x000000080c0c7981 */ /* 0x0002e2000c1e1900 */
[----:B------:R-:W-:-:S05]  /*40b0*/  VIADD R14, R11, 0x5 ;  /* 0x000000050b0e7836 */ /* 0x000fca0000000000 */
[----:B------:R-:W-:-:S04]  /*40c0*/  ISETP.NE.AND P0, PT, R14, UR6, PT ;  /* 0x000000060e007c0c */ /* 0x000fc8000bf05270 */
[----:B------:R-:W-:Y:S01]  /*40d0*/  SEL R15, R14, RZ, P0 ;  /* 0x000000ff0e0f7207 */ /* 0x000fe20000000000 */
[----:B0-----:R-:W-:-:S04]  /*40e0*/  VIADD R20, R11, 0x6 ;  /* 0x000000060b147836 */ /* 0x001fc80000000000 */
[----:B------:R-:W-:Y:S01]  /*40f0*/  IMAD.WIDE.U32 R14, R15, 0x4, R26 ;  /* 0x000000040f0e7825 */ /* 0x000fe200078e001a */
[----:B------:R-:W-:-:S05]  /*4100*/  ISETP.NE.AND P0, PT, R20, UR6, PT ;  /* 0x0000000614007c0c */ /* 0x000fca000bf05270 */
[----:B------:R-:W4:Y:S01]  /*4110*/  LD.E R14, desc[UR10][R14.64] ;  /* 0x0000000a0e0e7980 */ /* 0x000f22000c101900 */
[----:B-1----:R-:W-:-:S03]  /*4120*/  SEL R13, R20, RZ, P0 ;  /* 0x000000ff140d7207 */ /* 0x002fc60000000000 */
[----:B------:R-:W5:Y:S01]  /*4130*/  LD.E R20, desc[UR8][R4.64+0x14] ;  /* 0x0000140804147980 */ /* 0x000f62000c101900 */
[----:B---3--:R-:W-:Y:S01]  /*4140*/  IADD3 R16, PT, PT, R12, R21, R16 ;  /* 0x000000150c107210 */ /* 0x008fe20007ffe010 */
[----:B------:R-:W-:-:S06]  /*4150*/  IMAD.WIDE.U32 R12, R13, 0x4, R26 ;  /* 0x000000040d0c7825 */ /* 0x000fcc00078e001a */
[----:B------:R0:W3:Y:S01]  /*4160*/  LD.E R12, desc[UR10][R12.64] ;  /* 0x0000000a0c0c7980 */ /* 0x0000e2000c101900 */
[----:B--2---:R-:W-:-:S05]  /*4170*/  IMAD R17, R17, UR6, RZ ;  /* 0x0000000611117c24 */ /* 0x004fca000f8e02ff */
[----:B------:R-:W-:Y:S02]  /*4180*/  SHF.R.S32.HI R21, RZ, 0x1f, R17 ;  /* 0x0000001fff157819 */ /* 0x000fe40000011411 */
[----:B----4-:R-:W-:-:S04]  /*4190*/  IADD3 R17, P0, PT, R14, R17, RZ ;  /* 0x000000110e117210 */ /* 0x010fc80007f1e0ff */
[----:B------:R-:W-:Y:S02]  /*41a0*/  LEA.HI.X.SX32 R30, R14, R21, 0x1, P0 ;  /* 0x000000150e1e7211 */ /* 0x000fe400000f0eff */
[----:B------:R-:W-:-:S04]  /*41b0*/  LEA R14, P0, R17, UR4, 0x2 ;  /* 0x00000004110e7c11 */ /* 0x000fc8000f8010ff */
[----:B------:R-:W-:Y:S01]  /*41c0*/  LEA.HI.X R15, R17, UR5, R30, 0x2, P0 ;  /* 0x00000005110f7c11 */ /* 0x000fe200080f141e */
[----:B-----5:R-:W-:-:S05]  /*41d0*/  IMAD R17, R20, UR6, RZ ;  /* 0x0000000614117c24 */ /* 0x020fca000f8e02ff */
[----:B0-----:R-:W-:Y:S01]  /*41e0*/  SHF.R.S32.HI R13, RZ, 0x1f, R17 ;  /* 0x0000001fff0d7819 */ /* 0x001fe20000011411 */
[----:B------:R0:W2:Y:S01]  /*41f0*/  LDG.E R15, desc[UR8][R14.64] ;  /* 0x000000080e0f7981 */ /* 0x0000a2000c1e1900 */
[----:B---3--:R-:W-:-:S04]  /*4200*/  IADD3 R17, P0, PT, R12, R17, RZ ;  /* 0x000000110c117210 */ /* 0x008fc80007f1e0ff */
[----:B------:R-:W-:Y:S02]  /*4210*/  LEA.HI.X.SX32 R20, R12, R13, 0x1, P0 ;  /* 0x0000000d0c147211 */ /* 0x000fe400000f0eff */
[----:B------:R-:W-:-:S04]  /*4220*/  LEA R12, P0, R17, UR4, 0x2 ;  /* 0x00000004110c7c11 */ /* 0x000fc8000f8010ff */
[----:B------:R-:W-:Y:S01]  /*4230*/  LEA.HI.X R13, R17, UR5, R20, 0x2, P0 ;  /* 0x00000005110d7c11 */ /* 0x000fe200080f1414 */
[C---:B0-----:R-:W-:Y:S01]  /*4240*/  VIADD R14, R11.reuse, 0x7 ;  /* 0x000000070b0e7836 */ /* 0x041fe20000000000 */
[----:B------:R-:W-:Y:S01]  /*4250*/  R2UR UR12, R22 ;  /* 0x00000000160c72ca */ /* 0x000fe200000e0000 */
[----:B------:R-:W3:Y:S04]  /*4260*/  LD.E R17, desc[UR8][R4.64+0x18] ;  /* 0x0000180804117980 */ /* 0x000ee8000c101900 */
[----:B------:R-:W2:Y:S01]  /*4270*/  LDG.E R12, desc[UR8][R12.64] ;  /* 0x000000080c0c7981 */ /* 0x000ea2000c1e1900 */
[----:B------:R-:W-:Y:S01]  /*4280*/  ISETP.NE.AND P0, PT, R14, UR6, PT ;  /* 0x000000060e007c0c */ /* 0x000fe2000bf05270 */
[----:B------:R-:W-:Y:S01]  /*4290*/  VIADD R11, R11, 0x8 ;  /* 0x000000080b0b7836 */ /* 0x000fe20000000000 */
[----:B------:R-:W-:-:S02]  /*42a0*/  R2UR UR13, R23 ;  /* 0x00000000170d72ca */ /* 0x000fc400000e0000 */
[----:B------:R-:W-:Y:S02]  /*42b0*/  R2UR UR14, R22 ;  /* 0x00000000160e72ca */ /* 0x000fe400000e0000 */
[----:B------:R-:W-:Y:S02]  /*42c0*/  ISETP.NE.AND P2, PT, R11, UR6, PT ;  /* 0x000000060b007c0c */ /* 0x000fe4000bf45270 */
[----:B------:R-:W-:Y:S02]  /*42d0*/  R2UR UR15, R23 ;  /* 0x00000000170f72ca */ /* 0x000fe400000e0000 */
[----:B------:R-:W-:-:S05]  /*42e0*/  SEL R21, R11, RZ, P2 ;  /* 0x000000ff0b157207 */ /* 0x000fca0001000000 */
[----:B------:R-:W4:Y:S01]  /*42f0*/  LD.E R20, desc[UR12][R4.64+0x1c] ;  /* 0x00001c0c04147980 */ /* 0x000f22000c101900 */
[----:B--2---:R-:W-:Y:S02]  /*4300*/  IADD3 R16, PT, PT, R12, R15, R16 ;  /* 0x0000000f0c107210 */ /* 0x004fe40007ffe010 */
[----:B------:R-:W-:-:S05]  /*4310*/  SEL R15, R14, RZ, P0 ;  /* 0x000000ff0e0f7207 */ /* 0x000fca0000000000 */
[----:B------:R-:W-:-:S04]  /*4320*/  IMAD.WIDE.U32 R12, R15, 0x4, R26 ;  /* 0x000000040f0c7825 */ /* 0x000fc800078e001a */
[----:B------:R-:W-:Y:S02]  /*4330*/  IMAD.WIDE.U32 R14, R21, 0x4, R26 ;  /* 0x00000004150e7825 */ /* 0x000fe400078e001a */
[----:B------:R-:W2:Y:S04]  /*4340*/  LD.E R12, desc[UR10][R12.64] ;  /* 0x0000000a0c0c7980 */ /* 0x000ea8000c101900 */
[----:B------:R-:W5:Y:S01]  /*4350*/  LD.E R14, desc[UR14][R14.64] ;  /* 0x0000000e0e0e7980 */ /* 0x000f62000c101900 */
[----:B---3--:R-:W-:Y:S02]  /*4360*/  IMAD R17, R17, UR6, RZ ;  /* 0x0000000611117c24 */ /* 0x008fe4000f8e02ff */
[----:B----4-:R-:W-:-:S03]  /*4370*/  IMAD R21, R20, UR6, RZ ;  /* 0x0000000614157c24 */ /* 0x010fc6000f8e02ff */
[----:B------:R-:W-:Y:S02]  /*4380*/  SHF.R.S32.HI R31, RZ, 0x1f, R17 ;  /* 0x0000001fff1f7819 */ /* 0x000fe40000011411 */
[----:B------:R-:W-:Y:S02]  /*4390*/  R2UR UR6, R22 ;  /* 0x00000000160672ca */ /* 0x000fe400000e0000 */
[----:B------:R-:W-:Y:S02]  /*43a0*/  R2UR UR7, R23 ;  /* 0x00000000170772ca */ /* 0x000fe400000e0000 */
[C---:B--2---:R-:W-:Y:S02]  /*43b0*/  IADD3 R32, P0, PT, R12.reuse, R17, RZ ;  /* 0x000000110c207210 */ /* 0x044fe40007f1e0ff */
[----:B------:R-:W-:Y:S02]  /*43c0*/  SHF.R.S32.HI R17, RZ, 0x1f, R21 ;  /* 0x0000001fff117819 */ /* 0x000fe40000011415 */
[----:B------:R-:W-:-:S02]  /*43d0*/  LEA.HI.X.SX32 R31, R12, R31, 0x1, P0 ;  /* 0x0000001f0c1f7211 */ /* 0x000fc400000f0eff */
[----:B------:R-:W-:Y:S02]  /*43e0*/  LEA R20, P0, R32, UR4, 0x2 ;  /* 0x0000000420147c11 */ /* 0x000fe4000f8010ff */
[----:B-----5:R-:W-:Y:S02]  /*43f0*/  IADD3 R30, P2, PT, R14, R21, RZ ;  /* 0x000000150e1e7210 */ /* 0x020fe40007f5e0ff */
[----:B------:R-:W-:Y:S02]  /*4400*/  LEA.HI.X R21, R32, UR5, R31, 0x2, P0 ;  /* 0x0000000520157c11 */ /* 0x000fe400080f141f */
[----:B------:R-:W-:Y:S02]  /*4410*/  LEA.HI.X.SX32 R17, R14, R17, 0x1, P2 ;  /* 0x000000110e117211 */ /* 0x000fe400010f0eff */
[C---:B------:R-:W-:Y:S02]  /*4420*/  LEA R4, P0, R30.reuse, UR4, 0x2 ;  /* 0x000000041e047c11 */ /* 0x040fe4000f8010ff */
[----:B------:R-:W2:Y:S02]  /*4430*/  LDG.E R21, desc[UR6][R20.64] ;  /* 0x0000000614157981 */ /* 0x000ea4000c1e1900 */
[----:B------:R-:W-:-:S05]  /*4440*/  LEA.HI.X R5, R30, UR5, R17, 0x2, P0 ;  /* 0x000000051e057c11 */ /* 0x000fca00080f1411 */
[----:B------:R-:W2:Y:S01]  /*4450*/  LDG.E R4, desc[UR8][R4.64] ;  /* 0x0000000804047981 */ /* 0x000ea2000c1e1900 */
[----:B------:R-:W-:Y:S02]  /*4460*/  ISETP.NE.AND P0, PT, R11, R10, PT ;  /* 0x0000000a0b00720c */ /* 0x000fe40003f05270 */
[----:B--2---:R-:W-:-:S11]  /*4470*/  IADD3 R13, PT, PT, R4, R21, R16 ;  /* 0x00000015040d7210 */ /* 0x004fd60007ffe010 */
[----:B------:R-:W-:Y:S05]  /*4480*/  @P0 BRA `(.L_x_114) ;  /* 0xfffffff8000c0947 */ /* 0x000fea000383ffff */
[----:B------:R-:W-:Y:S05]  /*4490*/  BSYNC.RECONVERGENT B0 ;  /* 0x0000000000007941 */ /* 0x000fea0003800200 */
.L_x_113:
[----:B------:R-:W-:-:S07]  /*44a0*/  IMAD.MOV.U32 R11, RZ, RZ, R10 ;  /* 0x000000ffff0b7224 */ /* 0x000fce00078e000a */
.L_x_112:
[----:B------:R-:W-:-:S13]  /*44b0*/  ISETP.NE.AND P0, PT, R24, RZ, PT ;  /* 0x000000ff1800720c */ /* 0x000fda0003f05270 */
[----:B------:R-:W-:Y:S05]  /*44c0*/  @!P0 BRA `(.L_x_115) ;  /* 0x0000000800248947 */ /* 0x000fea0003800000 */
[----:B------:R-:W-:Y:S01]  /*44d0*/  ISETP.NE.AND P0, PT, R29, RZ, PT ;  /* 0x000000ff1d00720c */ /* 0x000fe20003f05270 */
[----:B------:R-:W-:-:S12]  /*44e0*/  @!P1 BRA `(.L_x_116) ;  /* 0x0000000400149947 */ /* 0x000fd80003800000 */
        /* <DEDUP_REMOVED lines=32> */
[C---:B------:R-:W-:Y:S01]  /*46f0*/  VIADD R12, R11.reuse, 0x3 ;  /* 0x000000030b0c7836 */ /* 0x040fe20000000000 */
[----:B------:R-:W-:Y:S01]  /*4700*/  R2UR UR10, R22 ;  /* 0x00000000160a72ca */ /* 0x000fe200000e0000 */
[----:B------:R-:W3:Y:S04]  /*4710*/  LD.E R17, desc[UR8][R4.64+0x8] ;  /* 0x0000080804117980 */ /* 0x000ee8000c101900 */
[----:B------:R0:W2:Y:S01]  /*4720*/  LDG.E R14, desc[UR8][R14.64] ;  /* 0x000000080e0e7981 */ /* 0x0000a2000c1e1900 */
[----:B------:R-:W-:Y:S01]  /*4730*/  ISETP.NE.AND P2, PT, R12, UR4, PT ;  /* 0x000000040c007c0c */ /* 0x000fe2000bf45270 */
[----:B------:R-:W-:Y:S01]  /*4740*/  VIADD R11, R11, 0x4 ;  /* 0x000000040b0b7836 */ /* 0x000fe20000000000 */
[----:B------:R-:W-:-:S02]  /*4750*/  R2UR UR11, R23 ;  /* 0x00000000170b72ca */ /* 0x000fc400000e0000 */
[C---:B------:R-:W-:Y:S02]  /*4760*/  R2UR UR12, R22.reuse ;  /* 0x00000000160c72ca */ /* 0x040fe400000e0000 */
[----:B------:R-:W-:Y:S02]  /*4770*/  R2UR UR13, R23 ;  /* 0x00000000170d72ca */ /* 0x000fe400000e0000 */
[----:B------:R-:W-:Y:S02]  /*4780*/  ISETP.NE.AND P3, PT, R11, UR4, PT ;  /* 0x000000040b007c0c */ /* 0x000fe4000bf65270 */
[----:B------:R-:W-:Y:S02]  /*4790*/  R2UR UR14, R22 ;  /* 0x00000000160e72ca */ /* 0x000fe400000e0000 */
[----:B------:R-:W-:Y:S02]  /*47a0*/  R2UR UR15, R23 ;  /* 0x00000000170f72ca */ /* 0x000fe400000e0000 */
[----:B0-----:R-:W-:-:S05]  /*47b0*/  SEL R15, R11, RZ, P3 ;  /* 0x000000ff0b0f7207 */ /* 0x001fca0001800000 */
        /* <DEDUP_REMOVED lines=22> */
[----:B------:R-:W2:Y:S02]  /*4920*/  LDG.E R4, desc[UR8][R4.64] ;  /* 0x0000000804047981 */ /* 0x000ea4000c1e1900 */
[----:B--2---:R-:W-:-:S07]  /*4930*/  IADD3 R13, PT, PT, R4, R21, R16 ;  /* 0x00000015040d7210 */ /* 0x004fce0007ffe010 */
.L_x_116:
[----:B------:R-:W-:Y:S05]  /*4940*/  @!P0 BRA `(.L_x_115) ;  /* 0x0000000400048947 */ /* 0x000fea0003800000 */
[----:B------:R-:W0:Y:S01]  /*4950*/  LDCU UR5, c[0x0][0x388] ;  /* 0x00007100ff0577ac */ /* 0x000e220008000800 */
[----:B------:R-:W-:Y:S01]  /*4960*/  ISETP.NE.AND P0, PT, R29, 0x1, PT ;  /* 0x000000011d00780c */ /* 0x000fe20003f05270 */
[----:B0-----:R-:W-:-:S12]  /*4970*/  ULOP3.LUT UP0, URZ, UR5, 0x1, URZ, 0xc0, !UPT ;  /* 0x0000000105ff7892 */ /* 0x001fd8000f80c0ff */
[----:B------:R-:W-:Y:S05]  /*4980*/  @!P0 BRA `(.L_x_117) ;  /* 0x0000000000988947 */ /* 0x000fea0003800000 */
[----:B------:R-:W0:Y:S01]  /*4990*/  LDCU UR4, c[0x0][0x388] ;  /* 0x00007100ff0477ac */ /* 0x000e220008000800 */
[C---:B------:R-:W-:Y:S01]  /*49a0*/  VIADD R12, R11.reuse, 0x1 ;  /* 0x000000010b0c7836 */ /* 0x040fe20000000000 */
[C---:B------:R-:W-:Y:S01]  /*49b0*/  R2UR UR6, R22.reuse ;  /* 0x00000000160672ca */ /* 0x040fe200000e0000 */
[----:B------:R-:W-:Y:S01]  /*49c0*/  IMAD.WIDE.U32 R4, R11, 0x4, R26 ;  /* 0x000000040b047825 */ /* 0x000fe200078e001a */
[----:B------:R-:W-:Y:S02]  /*49d0*/  R2UR UR7, R23 ;  /* 0x00000000170772ca */ /* 0x000fe400000e0000 */
[C---:B------:R-:W-:Y:S01]  /*49e0*/  R2UR UR10, R22.reuse ;  /* 0x00000000160a72ca */ /* 0x040fe200000e0000 */
[----:B------:R-:W-:Y:S01]  /*49f0*/  VIADD R11, R11, 0x2 ;  /* 0x000000020b0b7836 */ /* 0x000fe20000000000 */
[----:B------:R-:W-:Y:S02]  /*4a00*/  R2UR UR11, R23 ;  /* 0x00000000170b72ca */ /* 0x000fe400000e0000 */
[----:B------:R-:W-:-:S02]  /*4a10*/  R2UR UR8, R22 ;  /* 0x00000000160872ca */ /* 0x000fc400000e0000 */
[C---:B------:R-:W-:Y:S02]  /*4a20*/  R2UR UR9, R23.reuse ;  /* 0x00000000170972ca */ /* 0x040fe400000e0000 */
[----:B------:R-:W-:Y:S02]  /*4a30*/  R2UR UR12, R22 ;  /* 0x00000000160c72ca */ /* 0x000fe400000e0000 */
[----:B------:R-:W-:Y:S02]  /*4a40*/  R2UR UR13, R23 ;  /* 0x00000000170d72ca */ /* 0x000fe400000e0000 */
[C---:B0-----:R-:W-:Y:S02]  /*4a50*/  ISETP.NE.AND P0, PT, R12.reuse, UR4, PT ;  /* 0x000000040c007c0c */ /* 0x041fe4000bf05270 */
[----:B------:R-:W-:Y:S01]  /*4a60*/  ISETP.NE.AND P2, PT, R11, UR4, PT ;  /* 0x000000040b007c0c */ /* 0x000fe2000bf45270 */
[----:B------:R-:W2:Y:S01]  /*4a70*/  LD.E R20, desc[UR10][R4.64+0x4] ;  /* 0x0000040a04147980 */ /* 0x000ea2000c101900 */
[----:B------:R-:W-:-:S02]  /*4a80*/  SEL R15, R12, RZ, P0 ;  /* 0x000000ff0c0f7207 */ /* 0x000fc40000000000 */
[----:B------:R-:W-:Y:S01]  /*4a90*/  SEL R17, R11, RZ, P2 ;  /* 0x000000ff0b117207 */ /* 0x000fe20001000000 */
[----:B------:R-:W3:Y:S01]  /*4aa0*/  LD.E R12, desc[UR6][R4.64] ;  /* 0x00000006040c7980 */ /* 0x000ee2000c101900 */
[----:B------:R-:W0:Y:S01]  /*4ab0*/  LDCU.64 UR6, c[0x0][0x390] ;  /* 0x00007200ff0677ac */ /* 0x000e220008000a00 */
[----:B------:R-:W-:-:S04]  /*4ac0*/  IMAD.WIDE.U32 R14, R15, 0x4, R26 ;  /* 0x000000040f0e7825 */ /* 0x000fc800078e001a */
[----:B------:R-:W-:Y:S02]  /*4ad0*/  IMAD.WIDE.U32 R16, R17, 0x4, R26 ;  /* 0x0000000411107825 */ /* 0x000fe400078e001a */
[----:B------:R-:W4:Y:S04]  /*4ae0*/  LD.E R14, desc[UR8][R14.64] ;  /* 0x000000080e0e7980 */ /* 0x000f28000c101900 */
[----:B------:R-:W5:Y:S01]  /*4af0*/  LD.E R16, desc[UR12][R16.64] ;  /* 0x0000000c10107980 */ /* 0x000f62000c101900 */
[----:B---3--:R-:W-:Y:S02]  /*4b00*/  IMAD R21, R12, UR4, RZ ;  /* 0x000000040c157c24 */ /* 0x008fe4000f8e02ff */
[----:B--2---:R-:W-:-:S03]  /*4b10*/  IMAD R33, R20, UR4, RZ ;  /* 0x0000000414217c24 */ /* 0x004fc6000f8e02ff */
[----:B------:R-:W-:Y:S02]  /*4b20*/  SHF.R.S32.HI R31, RZ, 0x1f, R21 ;  /* 0x0000001fff1f7819 */ /* 0x000fe40000011415 */
[C---:B----4-:R-:W-:Y:S02]  /*4b30*/  IADD3 R21, P0, PT, R14.reuse, R21, RZ ;  /* 0x000000150e157210 */ /* 0x050fe40007f1e0ff */
[----:B------:R-:W-:Y:S02]  /*4b40*/  SHF.R.S32.HI R35, RZ, 0x1f, R33 ;  /* 0x0000001fff237819 */ /* 0x000fe40000011421 */
[----:B------:R-:W-:Y:S02]  /*4b50*/  LEA.HI.X.SX32 R12, R14, R31, 0x1, P0 ;  /* 0x0000001f0e0c7211 */ /* 0x000fe400000f0eff */
[----:B0-----:R-:W-:Y:S02]  /*4b60*/  LEA R4, P0, R21, UR6, 0x2 ;  /* 0x0000000615047c11 */ /* 0x001fe4000f8010ff */
[----:B-----5:R-:W-:-:S02]  /*4b70*/  IADD3 R33, P2, PT, R16, R33, RZ ;  /* 0x0000002110217210 */ /* 0x020fc40007f5e0ff */
[----:B------:R-:W-:Y:S02]  /*4b80*/  LEA.HI.X R5, R21, UR7, R12, 0x2, P0 ;  /* 0x0000000715057c11 */ /* 0x000fe400080f140c */
[----:B------:R-:W-:Y:S02]  /*4b90*/  LEA.HI.X.SX32 R20, R16, R35, 0x1, P2 ;  /* 0x0000002310147211 */ /* 0x000fe400010f0eff */
[C---:B------:R-:W-:Y:S01]  /*4ba0*/  LEA R14, P0, R33.reuse, UR6, 0x2 ;  /* 0x00000006210e7c11 */ /* 0x040fe2000f8010ff */
[----:B------:R-:W2:Y:S03]  /*4bb0*/  LDG.E R4, desc[UR8][R4.64] ;  /* 0x0000000804047981 */ /* 0x000ea6000c1e1900 */
[----:B------:R-:W-:-:S05]  /*4bc0*/  LEA.HI.X R15, R33, UR7, R20, 0x2, P0 ;  /* 0x00000007210f7c11 */ /* 0x000fca00080f1414 */
[----:B------:R-:W2:Y:S02]  /*4bd0*/  LDG.E R14, desc[UR10][R14.64] ;  /* 0x0000000a0e0e7981 */ /* 0x000ea4000c1e1900 */
[----:B--2---:R-:W-:-:S07]  /*4be0*/  IADD3 R13, PT, PT, R14, R4, R13 ;  /* 0x000000040e0d7210 */ /* 0x004fce0007ffe00d */
.L_x_117:
[----:B------:R-:W-:Y:S05]  /*4bf0*/  BRA.U !UP0, `(.L_x_115) ;  /* 0x0000000108587547 */ /* 0x000fea000b800000 */
[C---:B------:R-:W-:Y:S01]  /*4c00*/  VIADD R12, R11.reuse, 0x1 ;  /* 0x000000010b0c7836 */ /* 0x040fe20000000000 */
[----:B------:R-:W-:Y:S01]  /*4c10*/  R2UR UR6, R22 ;  /* 0x00000000160672ca */ /* 0x000fe200000e0000 */
[----:B------:R-:W-:Y:S01]  /*4c20*/  IMAD.WIDE.U32 R4, R11, 0x4, R26 ;  /* 0x000000040b047825 */ /* 0x000fe200078e001a */
[C---:B------:R-:W-:Y:S02]  /*4c30*/  R2UR UR7, R23.reuse ;  /* 0x00000000170772ca */ /* 0x040fe400000e0000 */
[----:B------:R-:W-:Y:S02]  /*4c40*/  ISETP.NE.AND P0, PT, R12, UR5, PT ;  /* 0x000000050c007c0c */ /* 0x000fe4000bf05270 */
[----:B------:R-:W-:Y:S02]  /*4c50*/  R2UR UR8, R22 ;  /* 0x00000000160872ca */ /* 0x000fe400000e0000 */
[----:B------:R-:W-:Y:S02]  /*4c60*/  R2UR UR9, R23 ;  /* 0x00000000170972ca */ /* 0x000fe400000e0000 */
[----:B------:R-:W-:-:S05]  /*4c70*/  SEL R15, R12, RZ, P0 ;  /* 0x000000ff0c0f7207 */ /* 0x000fca0000000000 */
[----:B------:R-:W2:Y:S01]  /*4c80*/  LD.E R4, desc[UR6][R4.64] ;  /* 0x0000000604047980 */ /* 0x000ea2000c101900 */
[----:B------:R-:W-:Y:S01]  /*4c90*/  IMAD.WIDE.U32 R14, R15, 0x4, R26 ;  /* 0x000000040f0e7825 */ /* 0x000fe200078e001a */
[----:B------:R-:W0:Y:S05]  /*4ca0*/  LDCU.64 UR6, c[0x0][0x390] ;  /* 0x00007200ff0677ac */ /* 0x000e2a0008000a00 */
[----:B------:R-:W3:Y:S01]  /*4cb0*/  LD.E R14, desc[UR8][R14.64] ;  /* 0x000000080e0e7980 */ /* 0x000ee2000c101900 */
[----:B------:R-:W-:Y:S01]  /*4cc0*/  R2UR UR4, R22 ;  /* 0x00000000160472ca */ /* 0x000fe200000e0000 */
[----:B--2---:R-:W-:Y:S01]  /*4cd0*/  IMAD R11, R4, UR5, RZ ;  /* 0x00000005040b7c24 */ /* 0x004fe2000f8e02ff */
[----:B------:R-:W-:-:S04]  /*4ce0*/  R2UR UR5, R23 ;  /* 0x00000000170572ca */ /* 0x000fc800000e0000 */
[----:B------:R-:W-:Y:S02]  /*4cf0*/  SHF.R.S32.HI R17, RZ, 0x1f, R11 ;  /* 0x0000001fff117819 */ /* 0x000fe4000001140b */
[----:B---3--:R-:W-:-:S04]  /*4d00*/  IADD3 R11, P0, PT, R14, R11, RZ ;  /* 0x0000000b0e0b7210 */ /* 0x008fc80007f1e0ff */
[----:B------:R-:W-:Y:S02]  /*4d10*/  LEA.HI.X.SX32 R12, R14, R17, 0x1, P0 ;  /* 0x000000110e0c7211 */ /* 0x000fe400000f0eff */
[----:B0-----:R-:W-:-:S04]  /*4d20*/  LEA R16, P0, R11, UR6, 0x2 ;  /* 0x000000060b107c11 */ /* 0x001fc8000f8010ff */
[----:B------:R-:W-:-:S05]  /*4d30*/  LEA.HI.X R17, R11, UR7, R12, 0x2, P0 ;  /* 0x000000070b117c11 */ /* 0x000fca00080f140c */
[----:B------:R-:W2:Y:S02]  /*4d40*/  LDG.E R16, desc[UR4][R16.64] ;  /* 0x0000000410107981 */ /* 0x000ea4000c1e1900 */
[----:B--2---:R-:W-:-:S07]  /*4d50*/  IMAD.IADD R13, R13, 0x1, R16 ;  /* 0x000000010d0d7824 */ /* 0x004fce00078e0210 */
.L_x_115:
[----:B------:R-:W-:Y:S02]  /*4d60*/  ISETP.GE.U32.AND P0, PT, R28, R18, PT ;  /* 0x000000121c00720c */ /* 0x000fe40003f06070 */
[----:B------:R-:W-:Y:S02]  /*4d70*/  ISETP.GE.AND P2, PT, R13, R0, PT ;  /* 0x000000000d00720c */ /* 0x000fe40003f46270 */
[----:B------:R-:W-:Y:S02]  /*4d80*/  ISETP.GE.AND.EX P0, PT, R25, R8, PT, P0 ;  /* 0x000000081900720c */ /* 0x000fe40003f06300 */
[----:B------:R-:W-:Y:S02]  /*4d90*/  ISETP.GT.AND P3, PT, R13, R0, PT ;  /* 0x000000000d00720c */ /* 0x000fe40003f64270 */
[----:B------:R-:W-:Y:S02]  /*4da0*/  SEL R6, R6, RZ, P2 ;  /* 0x000000ff06067207 */ /* 0x000fe40001000000 */
[----:B------:R-:W-:-:S02]  /*4db0*/  SEL R5, RZ, 0x1, P3 ;  /* 0x00000001ff057807 */ /* 0x000fc40001800000 */
[----:B------:R-:W-:-:S03]  /*4dc0*/  VIMNMX R0, PT, PT, R13, R0, PT ;  /* 0x000000000d007248 */ /* 0x000fc60003fe0100 */
[----:B------:R-:W-:Y:S02]  /*4dd0*/  IMAD.IADD R6, R6, 0x1, R5 ;  /* 0x0000000106067824 */ /* 0x000fe400078e0205 */
[----:B------:R-:W-:Y:S05]  /*4de0*/  @P0 BRA `(.L_x_101) ;  /* 0x0000000000e00947 */ /* 0x000fea0003800000 */
[----:B------:R-:W-:Y:S02]  /*4df0*/  R2UR UR4, R22 ;  /* 0x00000000160472ca */ /* 0x000fe400000e0000 */
[----:B------:R-:W-:-:S13]  /*4e00*/  R2UR UR5, R23 ;  /* 0x00000000170572ca */ /* 0x000fda00000e0000 */
[----:B------:R0:W5:Y:S01]  /*4e10*/  LD.E R11, desc[UR4][R2.64] ;  /* 0x00000004020b7980 */ /* 0x000162000c101900 */
[----:B------:R-:W1:Y:S01]  /*4e20*/  LDC R16, c[0x0][0x388] ;  /* 0x0000e200ff107b82 */ /* 0x000e620000000800 */
[----:B------:R-:W-:Y:S01]  /*4e30*/  BSSY.RECONVERGENT B0, `(.L_x_118) ;  /* 0x000000c000007945 */ /* 0x000fe20003800200 */
[----:B01----:R-:W-:-:S07]  /*4e40*/  IMAD.MOV.U32 R15, RZ, RZ, R16 ;  /* 0x000000ffff0f7224 */ /* 0x003fce00078e0010 */
.L_x_119:
[----:B------:R-:W-:Y:S01]  /*4e50*/  R2UR UR4, R22 ;  /* 0x00000000160472ca */ /* 0x000fe200000e0000 */
[----:B------:R-:W-:Y:S01]  /*4e60*/  IMAD.WIDE R4, R15, 0x4, R26 ;  /* 0x000000040f047825 */ /* 0x000fe200078e021a */
[----:B------:R-:W-:-:S13]  /*4e70*/  R2UR UR5, R23 ;  /* 0x00000000170572ca */ /* 0x000fda00000e0000 */
[----:B------:R-:W2:Y:S01]  /*4e80*/  LD.E R14, desc[UR4][R4.64+-0x8] ;  /* 0xfffff804040e7980 */ /* 0x000ea2000c101900 */
[----:B------:R-:W-:Y:S01]  /*4e90*/  IMAD.MOV.U32 R12, RZ, RZ, R15 ;  /* 0x000000ffff0c7224 */ /* 0x000fe200078e000f */
[----:B--2--5:R-:W-:Y:S01]  /*4ea0*/  ISETP.GE.AND P0, PT, R14, R11, PT ;  /* 0x0000000b0e00720c */ /* 0x024fe20003f06270 */
[----:B------:R-:W-:-:S04]  /*4eb0*/  VIADD R11, R15, 0xffffffff ;  /* 0xffffffff0f0b7836 */ /* 0x000fc80000000000 */
[----:B------:R-:W-:Y:S02]  /*4ec0*/  IMAD.MOV.U32 R15, RZ, RZ, R11 ;  /* 0x000000ffff0f7224 */ /* 0x000fe400078e000b */
[----:B------:R-:W-:-:S06]  /*4ed0*/  IMAD.MOV.U32 R11, RZ, RZ, R14 ;  /* 0x000000ffff0b7224 */ /* 0x000fcc00078e000e */
[----:B------:R-:W-:Y:S05]  /*4ee0*/  @P0 BRA `(.L_x_119) ;  /* 0xfffffffc00d80947 */ /* 0x000fea000383ffff */
[----:B------:R-:W-:Y:S05]  /*4ef0*/  BSYNC.RECONVERGENT B0 ;  /* 0x0000000000007941 */ /* 0x000fea0003800200 */
.L_x_118:
[----:B------:R-:W-:Y:S01]  /*4f00*/  BSSY.RECONVERGENT B0, `(.L_x_120) ;  /* 0x000000a000007945 */ /* 0x000fe20003800200 */
[----:B------:R-:W-:Y:S02]  /*4f10*/  IMAD.MOV.U32 R11, RZ, RZ, R12 ;  /* 0x000000ffff0b7224 */ /* 0x000fe400078e000c */
[----:B------:R-:W-:-:S07]  /*4f20*/  IMAD.MOV.U32 R17, RZ, RZ, R16 ;  /* 0x000000ffff117224 */ /* 0x000fce00078e0010 */
.L_x_121:
        /* <DEDUP_REMOVED lines=8> */
.L_x_120:
[C---:B------:R-:W-:Y:S01]  /*4fb0*/  R2UR UR4, R22.reuse ;  /* 0x00000000160472ca */ /* 0x040fe200000e0000 */
[----:B------:R-:W-:Y:S01]  /*4fc0*/  BSSY.RECONVERGENT B0, `(.L_x_122) ;  /* 0x0000019000007945 */ /* 0x000fe20003800200 */
[C---:B------:R-:W-:Y:S02]  /*4fd0*/  R2UR UR5, R23.reuse ;  /* 0x00000000170572ca */ /* 0x040fe400000e0000 */
[----:B------:R-:W-:Y:S02]  /*4fe0*/  R2UR UR6, R22 ;  /* 0x00000000160672ca */ /* 0x000fe400000e0000 */
[----:B------:R-:W-:-:S09]  /*4ff0*/  R2UR UR7, R23 ;  /* 0x00000000170772ca */ /* 0x000fd200000e0000 */
[----:B------:R0:W-:Y:S01]  /*5000*/  ST.E desc[UR4][R4.64+-0x8], R21 ;  /* 0xfffff81504007985 */ /* 0x0001e2000c101904 */
[----:B------:R-:W1:Y:S03]  /*5010*/  LDCU UR4, c[0x0][0x388] ;  /* 0x00007100ff0477ac */ /* 0x000e660008000800 */
[----:B------:R0:W-:Y:S01]  /*5020*/  ST.E desc[UR6][R12.64+-0x4], R14 ;  /* 0xfffffc0e0c007985 */ /* 0x0001e2000c101906 */
[----:B-1----:R-:W-:-:S13]  /*5030*/  ISETP.GE.AND P0, PT, R11, UR4, PT ;  /* 0x000000040b007c0c */ /* 0x002fda000bf06270 */
[----:B0-----:R-:W-:Y:S05]  /*5040*/  @P0 BRA `(.L_x_123) ;  /* 0x0000000000400947 */ /* 0x001fea0003800000 */
[----:B------:R-:W-:-:S07]  /*5050*/  IMAD.MOV.U32 R17, RZ, RZ, R16 ;  /* 0x000000ffff117224 */ /* 0x000fce00078e0010 */
.L_x_124:
[C---:B------:R-:W-:Y:S01]  /*5060*/  R2UR UR6, R22.reuse ;  /* 0x00000000160672ca */ /* 0x040fe200000e0000 */
[--C-:B0-----:R-:W-:Y:S01]  /*5070*/  IMAD.WIDE R4, R17, 0x4, R26.reuse ;  /* 0x0000000411047825 */ /* 0x101fe200078e021a */
        /* <DEDUP_REMOVED lines=13> */
.L_x_123:
[----:B------:R-:W-:Y:S05]  /*5150*/  BSYNC.RECONVERGENT B0 ;  /* 0x0000000000007941 */ /* 0x000fea0003800200 */
.L_x_122:
[----:B------:R-:W-:Y:S05]  /*5160*/  BRA `(.L_x_125) ;  /* 0xffffffe800b07947 */ /* 0x000fea000383ffff */
.L_x_101:
[----:B------:R-:W-:Y:S05]  /*5170*/  WARPSYNC.ALL ;  /* 0x0000000000007948 */ /* 0x000fea0003800000 */
[----:B------:R-:W2:Y:S01]  /*5180*/  LDCU.64 UR4, c[0x0][0x398] ;  /* 0x00007300ff0477ac */ /* 0x000ea20008000a00 */
[----:B01----:R-:W-:Y:S01]  /*5190*/  IMAD.SHL.U32 R4, R7, 0x4, RZ ;  /* 0x0000000407047824 */ /* 0x003fe200078e00ff */
[C---:B------:R-:W-:Y:S01]  /*51a0*/  R2UR UR8, R22.reuse ;  /* 0x00000000160872ca */ /* 0x040fe200000e0000 */
[----:B------:R-:W0:Y:S01]  /*51b0*/  LDCU.64 UR6, c[0x0][0x3a0] ;  /* 0x00007400ff0677ac */ /* 0x000e220008000a00 */
[----:B------:R-:W-:Y:S02]  /*51c0*/  R2UR UR9, R23 ;  /* 0x00000000170972ca */ /* 0x000fe400000e0000 */
[----:B------:R-:W-:-:S02]  /*51d0*/  R2UR UR10, R22 ;  /* 0x00000000160a72ca */ /* 0x000fc400000e0000 */
[----:B------:R-:W-:Y:S02]  /*51e0*/  R2UR UR11, R23 ;  /* 0x00000000170b72ca */ /* 0x000fe400000e0000 */
[----:B------:R-:W-:Y:S01]  /*51f0*/  SHF.R.U32.HI R7, RZ, 0x1e, R7 ;  /* 0x0000001eff077819 */ /* 0x000fe20000011607 */
[----:B------:R-:W-:Y:S01]  /*5200*/  BAR.SYNC.DEFER_BLOCKING 0x0 ;  /* 0x0000000000007b1d */ /* 0x000fe20000010000 */
[C---:B--2---:R-:W-:Y:S02]  /*5210*/  IADD3 R2, P0, PT, R4.reuse, UR4, RZ ;  /* 0x0000000404027c10 */ /* 0x044fe4000ff1e0ff */
[----:B0-----:R-:W-:Y:S02]  /*5220*/  IADD3 R4, P1, PT, R4, UR6, RZ ;  /* 0x0000000604047c10 */ /* 0x001fe4000ff3e0ff */
[C---:B------:R-:W-:Y:S02]  /*5230*/  IADD3.X R3, PT, PT, R7.reuse, UR5, RZ, P0, !PT ;  /* 0x0000000507037c10 */ /* 0x040fe400087fe4ff */
[----:B------:R-:W-:-:S03]  /*5240*/  IADD3.X R5, PT, PT, R7, UR7, RZ, P1, !PT ;  /* 0x0000000707057c10 */ /* 0x000fc60008ffe4ff */
[----:B------:R-:W-:Y:S04]  /*5250*/  STG.E desc[UR8][R2.64], R0 ;  /* 0x0000000002007986 */ /* 0x000fe8000c101908 */
[----:B------:R-:W-:Y:S01]  /*5260*/  STG.E desc[UR10][R4.64], R6 ;  /* 0x0000000604007986 */ /* 0x000fe2000c10190a */
[----:B------:R-:W-:Y:S05]  /*5270*/  EXIT ;  /* 0x000000000000794d */ /* 0x000fea0003800000 */
        .weak           $__internal_0_$__cuda_sm20_div_s64
        .type           $__internal_0_$__cuda_sm20_div_s64,@function
        .size           $__internal_0_$__cuda_sm20_div_s64,(.L_x_127 - $__internal_0_$__cuda_sm20_div_s64)
$__internal_0_$__cuda_sm20_div_s64:
[-C--:B------:R-:W-:Y:S02]  /*5280*/  IADD3 R9, P1, PT, RZ, -R0.reuse, RZ ;  /* 0x80000000ff097210 */ /* 0x080fe40007f3e0ff */
[----:B------:R-:W-:Y:S02]  /*5290*/  ISETP.GE.AND P0, PT, R6, RZ, PT ;  /* 0x000000ff0600720c */ /* 0x000fe40003f06270 */
[----:B------:R-:W-:Y:S01]  /*52a0*/  ISETP.GE.AND P2, PT, R31, RZ, PT ;  /* 0x000000ff1f00720c */ /* 0x000fe20003f46270 */
[----:B------:R-:W-:Y:S01]  /*52b0*/  IMAD.X R3, RZ, RZ, ~R6, P1 ;  /* 0x000000ffff037224 */ /* 0x000fe200008e0e06 */
[----:B------:R-:W-:-:S04]  /*52c0*/  SEL R8, R9, R0, !P0 ;  /* 0x0000000009087207 */ /* 0x000fc80004000000 */
[----:B------:R-:W-:-:S04]  /*52d0*/  SEL R9, R3, R6, !P0 ;  /* 0x0000000603097207 */ /* 0x000fc80004000000 */
[----:B------:R-:W0:Y:S08]  /*52e0*/  I2F.U64.RP R3, R8 ;  /* 0x0000000800037312 */ /* 0x000e300000309000 */
[----:B0-----:R-:W0:Y:S02]  /*52f0*/  MUFU.RCP R3, R3 ;  /* 0x0000000300037308 */ /* 0x001e240000001000 */
[----:B0-----:R-:W-:-:S06]  /*5300*/  VIADD R10, R3, 0x1ffffffe ;  /* 0x1ffffffe030a7836 */ /* 0x001fcc0000000000 */
[----:B------:R-:W0:Y:S02]  /*5310*/  F2I.U64.TRUNC R10, R10 ;  /* 0x0000000a000a7311 */ /* 0x000e24000020d800 */
[----:B0-----:R-:W-:-:S04]  /*5320*/  IMAD.WIDE.U32 R12, R10, R8, RZ ;  /* 0x000000080a0c7225 */ /* 0x001fc800078e00ff */
[C---:B------:R-:W-:Y:S01]  /*5330*/  IMAD R5, R10.reuse, R9, R13 ;  /* 0x000000090a057224 */ /* 0x040fe200078e020d */
[----:B------:R-:W-:Y:S01]  /*5340*/  IADD3 R7, P0, PT, RZ, -R12, RZ ;  /* 0x8000000cff077210 */ /* 0x000fe20007f1e0ff */
[----:B------:R-:W-:Y:S02]  /*5350*/  IMAD.MOV.U32 R13, RZ, RZ, R10 ;  /* 0x000000ffff0d7224 */ /* 0x000fe400078e000a */
[----:B------:R-:W-:Y:S02]  /*5360*/  IMAD R5, R11, R8, R5 ;  /* 0x000000080b057224 */ /* 0x000fe400078e0205 */
[----:B------:R-:W-:-:S04]  /*5370*/  IMAD.HI.U32 R12, R10, R7, RZ ;  /* 0x000000070a0c7227 */ /* 0x000fc800078e00ff */
[----:B------:R-:W-:-:S04]  /*5380*/  IMAD.X R5, RZ, RZ, ~R5, P0 ;  /* 0x000000ffff057224 */ /* 0x000fc800000e0e05 */
[----:B------:R-:W-:-:S04]  /*5390*/  IMAD.WIDE.U32 R12, P0, R10, R5, R12 ;  /* 0x000000050a0c7225 */ /* 0x000fc8000780000c */
[----:B------:R-:W-:-:S04]  /*53a0*/  IMAD.HI.U32 R3, R11, R5, RZ ;  /* 0x000000050b037227 */ /* 0x000fc800078e00ff */
[----:B------:R-:W-:-:S04]  /*53b0*/  IMAD.HI.U32 R12, P1, R11, R7, R12 ;  /* 0x000000070b0c7227 */ /* 0x000fc8000782000c */
[----:B------:R-:W-:Y:S02]  /*53c0*/  IMAD.X R3, R3, 0x1, R11, P0 ;  /* 0x0000000103037824 */ /* 0x000fe400000e060b */
[----:B------:R-:W-:-:S05]  /*53d0*/  IMAD R11, R11, R5, RZ ;  /* 0x000000050b0b7224 */ /* 0x000fca00078e02ff */
[----:B------:R-:W-:-:S04]  /*53e0*/  IADD3 R11, P0, PT, R11, R12, RZ ;  /* 0x0000000c0b0b7210 */ /* 0x000fc80007f1e0ff */
[----:B------:R-:W-:Y:S01]  /*53f0*/  IADD3.X R3, PT, PT, RZ, RZ, R3, P0, P1 ;  /* 0x000000ffff037210 */ /* 0x000fe200007e2403 */
[----:B------:R-:W-:-:S04]  /*5400*/  IMAD.WIDE.U32 R12, R11, R8, RZ ;  /* 0x000000080b0c7225 */ /* 0x000fc800078e00ff */
[----:B------:R-:W-:Y:S01]  /*5410*/  IMAD R5, R11, R9, R13 ;  /* 0x000000090b057224 */ /* 0x000fe200078e020d */
[----:B------:R-:W-:-:S03]  /*5420*/  IADD3 R13, P0, PT, RZ, -R12, RZ ;  /* 0x8000000cff0d7210 */ /* 0x000fc60007f1e0ff */
[----:B------:R-:W-:Y:S02]  /*5430*/  IMAD R5, R3, R8, R5 ;  /* 0x0000000803057224 */ /* 0x000fe400078e0205 */
[----:B------:R-:W-:-:S04]  /*5440*/  IMAD.HI.U32 R10, R11, R13, RZ ;  /* 0x0000000d0b0a7227 */ /* 0x000fc800078e00ff */
[----:B------:R-:W-:-:S04]  /*5450*/  IMAD.X R12, RZ, RZ, ~R5, P0 ;  /* 0x000000ffff0c7224 */ /* 0x000fc800000e0e05 */
[----:B------:R-:W-:-:S04]  /*5460*/  IMAD.WIDE.U32 R10, P1, R11, R12, R10 ;  /* 0x0000000c0b0a7225 */ /* 0x000fc8000782000a */
[----:B------:R-:W-:-:S04]  /*5470*/  IMAD.HI.U32 R14, R3, R12, RZ ;  /* 0x0000000c030e7227 */ /* 0x000fc800078e00ff */
[----:B------:R-:W-:-:S04]  /*5480*/  IMAD.HI.U32 R10, P0, R3, R13, R10 ;  /* 0x0000000d030a7227 */ /* 0x000fc8000780000a */
[----:B------:R-:W-:Y:S02]  /*5490*/  IMAD R7, R3, R12, RZ ;  /* 0x0000000c03077224 */ /* 0x000fe400078e02ff */
[----:B------:R-:W-:Y:S02]  /*54a0*/  IMAD.X R5, R14, 0x1, R3, P1 ;  /* 0x000000010e057824 */ /* 0x000fe400008e0603 */
[----:B------:R-:W-:Y:S01]  /*54b0*/  IMAD.MOV.U32 R11, RZ, RZ, RZ ;  /* 0x000000ffff0b7224 */ /* 0x000fe200078e00ff */
[----:B------:R-:W-:Y:S02]  /*54c0*/  IADD3 R12, P1, PT, R7, R10, RZ ;  /* 0x0000000a070c7210 */ /* 0x000fe40007f3e0ff */
[----:B------:R-:W-:-:S04]  /*54d0*/  IADD3 R7, P3, PT, RZ, -R30, RZ ;  /* 0x8000001eff077210 */ /* 0x000fc80007f7e0ff */
[----:B------:R-:W-:Y:S01]  /*54e0*/  SEL R7, R7, R30, !P2 ;  /* 0x0000001e07077207 */ /* 0x000fe20005000000 */
[----:B------:R-:W-:-:S05]  /*54f0*/  IMAD.X R10, RZ, RZ, ~R31, P3 ;  /* 0x000000ffff0a7224 */ /* 0x000fca00018e0e1f */
[----:B------:R-:W-:Y:S01]  /*5500*/  SEL R3, R10, R31, !P2 ;  /* 0x0000001f0a037207 */ /* 0x000fe20005000000 */
[----:B------:R-:W-:-:S04]  /*5510*/  IMAD.HI.U32 R10, R12, R7, RZ ;  /* 0x000000070c0a7227 */ /* 0x000fc800078e00ff */
[----:B------:R-:W-:Y:S01]  /*5520*/  IMAD.WIDE.U32 R10, R12, R3, R10 ;  /* 0x000000030c0a7225 */ /* 0x000fe200078e000a */
[----:B------:R-:W-:-:S05]  /*5530*/  IADD3.X R12, PT, PT, RZ, RZ, R5, P1, P0 ;  /* 0x000000ffff0c7210 */ /* 0x000fca0000fe0405 */
[----:B------:R-:W-:-:S04]  /*5540*/  IMAD.HI.U32 R5, P0, R12, R7, R10 ;  /* 0x000000070c057227 */ /* 0x000fc8000780000a */
[----:B------:R-:W-:-:S05]  /*5550*/  IMAD R10, R12, R3, RZ ;  /* 0x000000030c0a7224 */ /* 0x000fca00078e02ff */
[----:B------:R-:W-:-:S05]  /*5560*/  IADD3 R5, P1, PT, R10, R5, RZ ;  /* 0x000000050a057210 */ /* 0x000fca0007f3e0ff */
[----:B------:R-:W-:-:S04]  /*5570*/  IMAD.WIDE.U32 R10, R5, R8, RZ ;  /* 0x00000008050a7225 */ /* 0x000fc800078e00ff */
[----:B------:R-:W-:Y:S01]  /*5580*/  IMAD R11, R5, R9, R11 ;  /* 0x00000009050b7224 */ /* 0x000fe200078e020b */
[----:B------:R-:W-:Y:S01]  /*5590*/  IADD3 R13, P2, PT, -R10, R7, RZ ;  /* 0x000000070a0d7210 */ /* 0x000fe20007f5e1ff */
[----:B------:R-:W-:-:S04]  /*55a0*/  IMAD.HI.U32 R7, R12, R3, RZ ;  /* 0x000000030c077227 */ /* 0x000fc800078e00ff */
[----:B------:R-:W-:-:S04]  /*55b0*/  IMAD.X R7, RZ, RZ, R7, P0 ;  /* 0x000000ffff077224 */ /* 0x000fc800000e0607 */
[----:B------:R-:W-:Y:S01]  /*55c0*/  IMAD.X R7, RZ, RZ, R7, P1 ;  /* 0x000000ffff077224 */ /* 0x000fe200008e0607 */
[----:B------:R-:W-:-:S03]  /*55d0*/  ISETP.GE.U32.AND P1, PT, R13, R8, PT ;  /* 0x000000080d00720c */ /* 0x000fc60003f26070 */
[----:B------:R-:W-:-:S04]  /*55e0*/  IMAD R10, R7, R8, R11 ;  /* 0x00000008070a7224 */ /* 0x000fc800078e020b */
[----:B------:R-:W-:Y:S01]  /*55f0*/  IMAD.X R11, R3, 0x1, ~R10, P2 ;  /* 0x00000001030b7824 */ /* 0x000fe200010e0e0a */
[----:B------:R-:W-:-:S04]  /*5600*/  IADD3 R3, P2, PT, R13, -R8, RZ ;  /* 0x800000080d037210 */ /* 0x000fc80007f5e0ff */
[----:B------:R-:W-:-:S04]  /*5610*/  ISETP.GE.U32.AND.EX P1, PT, R11, R9, PT, P1 ;  /* 0x000000090b00720c */ /* 0x000fc80003f26110 */
[----:B------:R-:W-:-:S04]  /*5620*/  SEL R3, R3, R13, P1 ;  /* 0x0000000d03037207 */ /* 0x000fc80000800000 */
[----:B------:R-:W-:Y:S01]  /*5630*/  ISETP.GE.U32.AND P0, PT, R3, R8, PT ;  /* 0x000000080300720c */ /* 0x000fe20003f06070 */
[----:B------:R-:W-:Y:S01]  /*5640*/  IMAD.X R3, R11, 0x1, ~R9, P2 ;  /* 0x000000010b037824 */ /* 0x000fe200010e0e09 */
[----:B------:R-:W-:-:S04]  /*5650*/  IADD3 R8, P3, PT, R5, 0x1, RZ ;  /* 0x0000000105087810 */ /* 0x000fc80007f7e0ff */
[----:B------:R-:W-:Y:S01]  /*5660*/  SEL R5, R8, R5, P1 ;  /* 0x0000000508057207 */ /* 0x000fe20000800000 */
[----:B------:R-:W-:Y:S01]  /*5670*/  IMAD.X R8, RZ, RZ, R7, P3 ;  /* 0x000000ffff087224 */ /* 0x000fe200018e0607 */
[----:B------:R-:W-:-:S04]  /*5680*/  SEL R3, R3, R11, P1 ;  /* 0x0000000b03037207 */ /* 0x000fc80000800000 */
[----:B------:R-:W-:Y:S02]  /*5690*/  SEL R8, R8, R7, P1 ;  /* 0x0000000708087207 */ /* 0x000fe40000800000 */
[----:B------:R-:W-:Y:S02]  /*56a0*/  IADD3 R26, P1, PT, R5, 0x1, RZ ;  /* 0x00000001051a7810 */ /* 0x000fe40007f3e0ff */
[----:B------:R-:W-:Y:S02]  /*56b0*/  ISETP.GE.U32.AND.EX P0, PT, R3, R9, PT, P0 ;  /* 0x000000090300720c */ /* 0x000fe40003f06100 */
[----:B------:R-:W-:Y:S01]  /*56c0*/  LOP3.LUT R7, R6, R31, RZ, 0x3c, !PT ;  /* 0x0000001f06077212 */ /* 0x000fe200078e3cff */
[----:B------:R-:W-:Y:S01]  /*56d0*/  IMAD.X R3, RZ, RZ, R8, P1 ;  /* 0x000000ffff037224 */ /* 0x000fe200008e0608 */
[----:B------:R-:W-:Y:S02]  /*56e0*/  SEL R26, R26, R5, P0 ;  /* 0x000000051a1a7207 */ /* 0x000fe40000000000 */
[----:B------:R-:W-:-:S02]  /*56f0*/  ISETP.GE.AND P1, PT, R7, RZ, PT ;  /* 0x000000ff0700720c */ /* 0x000fc40003f26270 */
[----:B------:R-:W-:Y:S02]  /*5700*/  SEL R3, R3, R8, P0 ;  /* 0x0000000803037207 */ /* 0x000fe40000000000 */
[-C--:B------:R-:W-:Y:S02]  /*5710*/  IADD3 R5, P2, PT, RZ, -R26.reuse, RZ ;  /* 0x8000001aff057210 */ /* 0x080fe40007f5e0ff */
[----:B------:R-:W-:Y:S02]  /*5720*/  ISETP.NE.U32.AND P0, PT, R0, RZ, PT ;  /* 0x000000ff0000720c */ /* 0x000fe40003f05070 */
[----:B------:R-:W-:Y:S01]  /*5730*/  SEL R26, R5, R26, !P1 ;  /* 0x0000001a051a7207 */ /* 0x000fe20004800000 */
[----:B------:R-:W-:Y:S01]  /*5740*/  IMAD.X R8, RZ, RZ, ~R3, P2 ;  /* 0x000000ffff087224 */ /* 0x000fe200010e0e03 */
[----:B------:R-:W-:Y:S01]  /*5750*/  ISETP.NE.AND.EX P0, PT, R6, RZ, PT, P0 ;  /* 0x000000ff0600720c */ /* 0x000fe20003f05300 */
[----:B------:R-:W-:-:S03]  /*5760*/  IMAD.MOV.U32 R5, RZ, RZ, 0x0 ;  /* 0x00000000ff057424 */ /* 0x000fc600078e00ff */
[----:B------:R-:W-:Y:S02]  /*5770*/  SEL R3, R8, R3, !P1 ;  /* 0x0000000308037207 */ /* 0x000fe40004800000 */
[----:B------:R-:W-:Y:S02]  /*5780*/  SEL R26, R26, 0xffffffff, P0 ;  /* 0xffffffff1a1a7807 */ /* 0x000fe40000000000 */
[----:B------:R-:W-:Y:S01]  /*5790*/  SEL R3, R3, 0xffffffff, P0 ;  /* 0xffffffff03037807 */ /* 0x000fe20000000000 */
[----:B------:R-:W-:Y:S06]  /*57a0*/  RET.REL.NODEC R4 `(_Z6tsp_goPiiiS_S_S_) ;  /* 0xffffffa804147950 */ /* 0x000fec0003c3ffff */
.L_x_126:
[----:B------:R-:W-:-:S00]  /*57b0*/  BRA `(.L_x_126) ;  /* 0xfffffffc00fc7947 */ /* 0x000fc0000383ffff */
[----:B------:R-:W-:-:S00]  /*57c0*/  NOP ;  /* 0x0000000000007918 */ /* 0x000fc00000000000 */
        /* <DEDUP_REMOVED lines=11> */
.L_x_127:


//--------------------- .nv.global.init           --------------------------
	.section	.nv.global.init,"aw",@progbits
.nv.global.init:
	.type		$str$3,@object
	.size		$str$3,($str$7 - $str$3)
$str$3:
        /*0000*/ 	.byte	0x0a, 0x00
	.type		$str$7,@object
	.size		$str$7,($str$6 - $str$7)
$str$7:
        /*0002*/ 	.byte	0x20, 0x25, 0x64, 0x00
	.type		$str$6,@object
	.size		$str$6,($str$8 - $str$6)
$str$6:
        /*0006*/ 	.byte	0x25, 0x32, 0x64, 0x2f, 0x25, 0x32, 0x64, 0x00
	.type		$str$8,@object
	.size		$str$8,($str$9 - $str$8)
$str$8:
        /*000e*/ 	.byte	0x4c, 0x69, 0x73, 0x74, 0x20, 0x66, 0x75, 0x6c, 0x6c, 0x00
	.type		$str$9,@object
	.size		$str$9,(.L_4 - $str$9)
$str$9:
        /*0018*/ 	.byte	0x49, 0x6e, 0x76, 0x61, 0x6c, 0x69, 0x64, 0x20, 0x69, 0x6e, 0x64, 0x65, 0x78, 0x20, 0x25, 0x64
        /*0028*/ 	.byte	0x0a, 0x00
.L_4:


//--------------------- .nv.shared.reserved.0     --------------------------
	.section	.nv.shared.reserved.0,"aw",@nobits
	.weak		__nv_reservedSMEM_offset_0_alias
	.size		__nv_reservedSMEM_offset_0_alias, 0, 64
	.other		__nv_reservedSMEM_offset_0_alias,@"STO_CUDA_RESERVED_SHARED STV_DEFAULT"
__nv_reservedSMEM_offset_0_alias:
	.zero		0
	.zero		64


//--------------------- .nv.constant0._Z6tsp_goPiiiS_S_S_ --------------------------
	.section	.nv.constant0._Z6tsp_goPiiiS_S_S_,"a",@progbits
	.sectionflags	@""
	.align	4
.nv.constant0._Z6tsp_goPiiiS_S_S_:
	.zero		936


//--------------------- SYMBOLS --------------------------

	.type		.nv.reservedSmem.offset0,@object
	.size		.nv.reservedSmem.offset0,0x4
	.type		vprintf,@function
	.type		malloc,@function
	.type		free,@function
